//
// Generated by NVIDIA NVVM Compiler
//
// Compiler Build ID: CL-36424714
// Cuda compilation tools, release 13.0, V13.0.88
// Based on NVVM 20.0.0
//

.version 9.0
.target sm_100
.address_size 64

	// .globl	_Z24cosine_similarity_kernelPdS_i
.func  (.param .b64 func_retval0) __internal_accurate_pow
(
	.param .b64 __internal_accurate_pow_param_0,
	.param .b64 __internal_accurate_pow_param_1
)
;

.visible .entry _Z24cosine_similarity_kernelPdS_i(
	.param .u64 .ptr .align 1 _Z24cosine_similarity_kernelPdS_i_param_0,
	.param .u64 .ptr .align 1 _Z24cosine_similarity_kernelPdS_i_param_1,
	.param .u32 _Z24cosine_similarity_kernelPdS_i_param_2
)
{
	.reg .pred 	%p<16>;
	.reg .b32 	%r<34>;
	.reg .b64 	%rd<51>;
	.reg .b64 	%fd<139>;

	ld.param.u64 	%rd9, [_Z24cosine_similarity_kernelPdS_i_param_0];
	ld.param.u64 	%rd8, [_Z24cosine_similarity_kernelPdS_i_param_1];
	ld.param.u32 	%r16, [_Z24cosine_similarity_kernelPdS_i_param_2];
	cvta.to.global.u64 	%rd1, %rd9;
	mov.u32 	%r1, %ctaid.x;
	mov.u32 	%r17, %tid.x;
	mov.u32 	%r18, %ctaid.y;
	mov.u32 	%r19, %ntid.x;
	mad.lo.s32 	%r2, %r18, %r19, %r17;
	setp.le.u32 	%p1, %r2, %r1;
	setp.ge.s32 	%p2, %r2, %r16;
	or.pred  	%p3, %p1, %p2;
	@%p3 bra 	$L__BB0_15;
	mul.lo.s32 	%r3, %r16, %r1;
	mul.lo.s32 	%r4, %r16, %r2;
	and.b32  	%r5, %r16, 7;
	setp.lt.u32 	%p4, %r16, 8;
	mov.f64 	%fd137, 0d0000000000000000;
	mov.b32 	%r32, 0;
	mov.f64 	%fd136, %fd137;
	mov.f64 	%fd135, %fd137;
	@%p4 bra 	$L__BB0_4;
	and.b32  	%r32, %r16, 2147483640;
	neg.s32 	%r30, %r32;
	mul.wide.u32 	%rd10, %r3, 8;
	add.s64 	%rd11, %rd10, %rd1;
	add.s64 	%rd50, %rd11, 32;
	mul.wide.u32 	%rd12, %r4, 8;
	add.s64 	%rd13, %rd12, %rd1;
	add.s64 	%rd49, %rd13, 32;
	mov.f64 	%fd137, 0d0000000000000000;
$L__BB0_3:
	.pragma "nounroll";
	ld.global.f64 	%fd42, [%rd50+-32];
	ld.global.f64 	%fd43, [%rd49+-32];
	fma.rn.f64 	%fd44, %fd42, %fd43, %fd135;
	fma.rn.f64 	%fd45, %fd42, %fd42, %fd136;
	fma.rn.f64 	%fd46, %fd43, %fd43, %fd137;
	ld.global.f64 	%fd47, [%rd50+-24];
	ld.global.f64 	%fd48, [%rd49+-24];
	fma.rn.f64 	%fd49, %fd47, %fd48, %fd44;
	fma.rn.f64 	%fd50, %fd47, %fd47, %fd45;
	fma.rn.f64 	%fd51, %fd48, %fd48, %fd46;
	ld.global.f64 	%fd52, [%rd50+-16];
	ld.global.f64 	%fd53, [%rd49+-16];
	fma.rn.f64 	%fd54, %fd52, %fd53, %fd49;
	fma.rn.f64 	%fd55, %fd52, %fd52, %fd50;
	fma.rn.f64 	%fd56, %fd53, %fd53, %fd51;
	ld.global.f64 	%fd57, [%rd50+-8];
	ld.global.f64 	%fd58, [%rd49+-8];
	fma.rn.f64 	%fd59, %fd57, %fd58, %fd54;
	fma.rn.f64 	%fd60, %fd57, %fd57, %fd55;
	fma.rn.f64 	%fd61, %fd58, %fd58, %fd56;
	ld.global.f64 	%fd62, [%rd50];
	ld.global.f64 	%fd63, [%rd49];
	fma.rn.f64 	%fd64, %fd62, %fd63, %fd59;
	fma.rn.f64 	%fd65, %fd62, %fd62, %fd60;
	fma.rn.f64 	%fd66, %fd63, %fd63, %fd61;
	ld.global.f64 	%fd67, [%rd50+8];
	ld.global.f64 	%fd68, [%rd49+8];
	fma.rn.f64 	%fd69, %fd67, %fd68, %fd64;
	fma.rn.f64 	%fd70, %fd67, %fd67, %fd65;
	fma.rn.f64 	%fd71, %fd68, %fd68, %fd66;
	ld.global.f64 	%fd72, [%rd50+16];
	ld.global.f64 	%fd73, [%rd49+16];
	fma.rn.f64 	%fd74, %fd72, %fd73, %fd69;
	fma.rn.f64 	%fd75, %fd72, %fd72, %fd70;
	fma.rn.f64 	%fd76, %fd73, %fd73, %fd71;
	ld.global.f64 	%fd77, [%rd50+24];
	ld.global.f64 	%fd78, [%rd49+24];
	fma.rn.f64 	%fd135, %fd77, %fd78, %fd74;
	fma.rn.f64 	%fd136, %fd77, %fd77, %fd75;
	fma.rn.f64 	%fd137, %fd78, %fd78, %fd76;
	add.s32 	%r30, %r30, 8;
	add.s64 	%rd50, %rd50, 64;
	add.s64 	%rd49, %rd49, 64;
	setp.ne.s32 	%p5, %r30, 0;
	@%p5 bra 	$L__BB0_3;
$L__BB0_4:
	setp.eq.s32 	%p6, %r5, 0;
	@%p6 bra 	$L__BB0_12;
	and.b32  	%r11, %r16, 3;
	setp.lt.u32 	%p7, %r5, 4;
	@%p7 bra 	$L__BB0_7;
	add.s32 	%r21, %r32, %r3;
	mul.wide.u32 	%rd14, %r21, 8;
	add.s64 	%rd15, %rd1, %rd14;
	ld.global.f64 	%fd80, [%rd15];
	add.s32 	%r22, %r32, %r4;
	mul.wide.u32 	%rd16, %r22, 8;
	add.s64 	%rd17, %rd1, %rd16;
	ld.global.f64 	%fd81, [%rd17];
	fma.rn.f64 	%fd82, %fd80, %fd81, %fd135;
	fma.rn.f64 	%fd83, %fd80, %fd80, %fd136;
	fma.rn.f64 	%fd84, %fd81, %fd81, %fd137;
	cvt.u64.u32 	%rd18, %r3;
	cvt.u64.u32 	%rd19, %r32;
	add.s64 	%rd20, %rd19, %rd18;
	shl.b64 	%rd21, %rd20, 3;
	add.s64 	%rd22, %rd1, %rd21;
	ld.global.f64 	%fd85, [%rd22+8];
	cvt.u64.u32 	%rd23, %r4;
	add.s64 	%rd24, %rd19, %rd23;
	shl.b64 	%rd25, %rd24, 3;
	add.s64 	%rd26, %rd1, %rd25;
	ld.global.f64 	%fd86, [%rd26+8];
	fma.rn.f64 	%fd87, %fd85, %fd86, %fd82;
	fma.rn.f64 	%fd88, %fd85, %fd85, %fd83;
	fma.rn.f64 	%fd89, %fd86, %fd86, %fd84;
	ld.global.f64 	%fd90, [%rd22+16];
	ld.global.f64 	%fd91, [%rd26+16];
	fma.rn.f64 	%fd92, %fd90, %fd91, %fd87;
	fma.rn.f64 	%fd93, %fd90, %fd90, %fd88;
	fma.rn.f64 	%fd94, %fd91, %fd91, %fd89;
	ld.global.f64 	%fd95, [%rd22+24];
	ld.global.f64 	%fd96, [%rd26+24];
	fma.rn.f64 	%fd135, %fd95, %fd96, %fd92;
	fma.rn.f64 	%fd136, %fd95, %fd95, %fd93;
	fma.rn.f64 	%fd137, %fd96, %fd96, %fd94;
	add.s32 	%r32, %r32, 4;
$L__BB0_7:
	setp.eq.s32 	%p8, %r11, 0;
	@%p8 bra 	$L__BB0_12;
	setp.eq.s32 	%p9, %r11, 1;
	@%p9 bra 	$L__BB0_10;
	add.s32 	%r23, %r32, %r3;
	mul.wide.u32 	%rd27, %r23, 8;
	add.s64 	%rd28, %rd1, %rd27;
	ld.global.f64 	%fd98, [%rd28];
	add.s32 	%r24, %r32, %r4;
	mul.wide.u32 	%rd29, %r24, 8;
	add.s64 	%rd30, %rd1, %rd29;
	ld.global.f64 	%fd99, [%rd30];
	fma.rn.f64 	%fd100, %fd98, %fd99, %fd135;
	fma.rn.f64 	%fd101, %fd98, %fd98, %fd136;
	fma.rn.f64 	%fd102, %fd99, %fd99, %fd137;
	cvt.u64.u32 	%rd31, %r3;
	cvt.u64.u32 	%rd32, %r32;
	add.s64 	%rd33, %rd32, %rd31;
	shl.b64 	%rd34, %rd33, 3;
	add.s64 	%rd35, %rd1, %rd34;
	ld.global.f64 	%fd103, [%rd35+8];
	cvt.u64.u32 	%rd36, %r4;
	add.s64 	%rd37, %rd32, %rd36;
	shl.b64 	%rd38, %rd37, 3;
	add.s64 	%rd39, %rd1, %rd38;
	ld.global.f64 	%fd104, [%rd39+8];
	fma.rn.f64 	%fd135, %fd103, %fd104, %fd100;
	fma.rn.f64 	%fd136, %fd103, %fd103, %fd101;
	fma.rn.f64 	%fd137, %fd104, %fd104, %fd102;
	add.s32 	%r32, %r32, 2;
$L__BB0_10:
	and.b32  	%r25, %r16, 1;
	setp.eq.b32 	%p10, %r25, 1;
	not.pred 	%p11, %p10;
	@%p11 bra 	$L__BB0_12;
	add.s32 	%r26, %r32, %r3;
	mul.wide.u32 	%rd40, %r26, 8;
	add.s64 	%rd41, %rd1, %rd40;
	ld.global.f64 	%fd105, [%rd41];
	add.s32 	%r27, %r32, %r4;
	mul.wide.u32 	%rd42, %r27, 8;
	add.s64 	%rd43, %rd1, %rd42;
	ld.global.f64 	%fd106, [%rd43];
	fma.rn.f64 	%fd135, %fd105, %fd106, %fd135;
	fma.rn.f64 	%fd136, %fd105, %fd105, %fd136;
	fma.rn.f64 	%fd137, %fd106, %fd106, %fd137;
$L__BB0_12:
	setp.eq.f64 	%p12, %fd136, 0d0000000000000000;
	setp.eq.f64 	%p13, %fd137, 0d0000000000000000;
	or.pred  	%p14, %p12, %p13;
	mov.f64 	%fd138, 0d0000000000000000;
	@%p14 bra 	$L__BB0_14;
	sqrt.rn.f64 	%fd108, %fd137;
	sqrt.rn.f64 	%fd109, %fd136;
	mul.f64 	%fd110, %fd109, %fd108;
	div.rn.f64 	%fd138, %fd135, %fd110;
$L__BB0_14:
	cvta.to.global.u64 	%rd44, %rd8;
	setp.eq.f64 	%p15, %fd138, 0d0000000000000000;
	mov.f64 	%fd111, 0d3FF0000000000000;
	sub.f64 	%fd112, %fd111, %fd138;
	selp.f64 	%fd113, 0d7FEFFFFFFFFFFFFF, %fd112, %p15;
	add.s32 	%r28, %r3, %r2;
	mul.wide.u32 	%rd45, %r28, 8;
	add.s64 	%rd46, %rd44, %rd45;
	st.global.f64 	[%rd46], %fd113;
	add.s32 	%r29, %r4, %r1;
	mul.wide.u32 	%rd47, %r29, 8;
	add.s64 	%rd48, %rd44, %rd47;
	st.global.f64 	[%rd48], %fd113;
$L__BB0_15:
	ret;

}
	// .globl	_Z9fw_kernelPdiid
.visible .entry _Z9fw_kernelPdiid(
	.param .u64 .ptr .align 1 _Z9fw_kernelPdiid_param_0,
	.param .u32 _Z9fw_kernelPdiid_param_1,
	.param .u32 _Z9fw_kernelPdiid_param_2,
	.param .f64 _Z9fw_kernelPdiid_param_3
)
{
	.reg .pred 	%p<77>;
	.reg .b32 	%r<78>;
	.reg .b64 	%rd<18>;
	.reg .b64 	%fd<83>;

	ld.param.u64 	%rd8, [_Z9fw_kernelPdiid_param_0];
	ld.param.u32 	%r9, [_Z9fw_kernelPdiid_param_1];
	ld.param.u32 	%r10, [_Z9fw_kernelPdiid_param_2];
	ld.param.f64 	%fd35, [_Z9fw_kernelPdiid_param_3];
	cvta.to.global.u64 	%rd1, %rd8;
	mov.u32 	%r1, %ctaid.x;
	mov.u32 	%r11, %tid.x;
	mov.u32 	%r12, %ctaid.y;
	mov.u32 	%r13, %ntid.x;
	mad.lo.s32 	%r2, %r12, %r13, %r11;
	max.s32 	%r14, %r1, %r2;
	setp.ge.s32 	%p9, %r14, %r9;
	setp.eq.s32 	%p10, %r1, %r2;
	or.pred  	%p11, %p10, %p9;
	@%p11 bra 	$L__BB1_42;
	mul.lo.s32 	%r3, %r9, %r1;
	add.s32 	%r15, %r3, %r10;
	mul.wide.s32 	%rd9, %r15, 8;
	add.s64 	%rd10, %rd1, %rd9;
	ld.global.f64 	%fd1, [%rd10];
	mad.lo.s32 	%r16, %r10, %r9, %r2;
	mul.wide.s32 	%rd11, %r16, 8;
	add.s64 	%rd12, %rd1, %rd11;
	ld.global.f64 	%fd36, [%rd12];
	setp.eq.f64 	%p12, %fd1, 0d7FEFFFFFFFFFFFFF;
	setp.eq.f64 	%p13, %fd36, 0d7FEFFFFFFFFFFFFF;
	or.pred  	%p14, %p12, %p13;
	@%p14 bra 	$L__BB1_42;
	setp.neu.f64 	%p15, %fd35, 0d3FF0000000000000;
	@%p15 bra 	$L__BB1_4;
	add.f64 	%fd82, %fd1, %fd36;
	bra.uni 	$L__BB1_39;
$L__BB1_4:
	setp.neu.f64 	%p16, %fd35, 0d4000000000000000;
	@%p16 bra 	$L__BB1_6;
	mul.f64 	%fd72, %fd36, %fd36;
	fma.rn.f64 	%fd73, %fd1, %fd1, %fd72;
	sqrt.rn.f64 	%fd82, %fd73;
	bra.uni 	$L__BB1_39;
$L__BB1_6:
	setp.neu.f64 	%p17, %fd35, 0d7FEFFFFFFFFFFFFF;
	@%p17 bra 	$L__BB1_8;
	max.f64 	%fd82, %fd1, %fd36;
	bra.uni 	$L__BB1_39;
$L__BB1_8:
	{
	.reg .b32 %temp; 
	mov.b64 	{%temp, %r4}, %fd1;
	}
	{
	.reg .b32 %temp; 
	mov.b64 	{%temp, %r5}, %fd35;
	}
	shr.u32 	%r17, %r5, 20;
	and.b32  	%r18, %r17, 2047;
	add.s32 	%r19, %r18, -1012;
	mov.b64 	%rd13, %fd35;
	shl.b64 	%rd2, %rd13, %r19;
	setp.eq.s64 	%p5, %rd2, -9223372036854775808;
	abs.f64 	%fd6, %fd1;
	setp.neu.f64 	%p18, %fd1, 0d0000000000000000;
	@%p18 bra 	$L__BB1_10;
	setp.eq.s64 	%p21, %rd2, -9223372036854775808;
	abs.f64 	%fd44, %fd35;
	setp.neu.f64 	%p22, %fd44, 0d3FE0000000000000;
	and.pred  	%p3, %p22, %p21;
	selp.b32 	%r20, %r4, 0, %p3;
	setp.lt.s32 	%p23, %r5, 0;
	or.b32  	%r21, %r20, 2146435072;
	selp.b32 	%r22, %r21, %r20, %p23;
	mov.b32 	%r23, 0;
	mov.b64 	%fd77, {%r23, %r22};
	bra.uni 	$L__BB1_11;
$L__BB1_10:
	{ // callseq 0, 0
	.param .b64 param0;
	st.param.f64 	[param0], %fd6;
	.param .b64 param1;
	st.param.f64 	[param1], %fd35;
	.param .b64 retval0;
	call.uni (retval0), 
	__internal_accurate_pow, 
	(
	param0, 
	param1
	);
	ld.param.f64 	%fd37, [retval0];
	} // callseq 0
	setp.lt.s32 	%p19, %r4, 0;
	cvt.rzi.f64.f64 	%fd39, %fd35;
	setp.neu.f64 	%p20, %fd35, %fd39;
	neg.f64 	%fd40, %fd37;
	selp.f64 	%fd41, %fd40, %fd37, %p5;
	selp.f64 	%fd42, %fd41, %fd37, %p19;
	selp.f64 	%fd43, 0dFFF8000000000000, %fd42, %p19;
	selp.f64 	%fd77, %fd43, %fd42, %p20;
	mov.pred 	%p3, %p5;
$L__BB1_11:
	add.f64 	%fd45, %fd35, %fd1;
	{
	.reg .b32 %temp; 
	mov.b64 	{%temp, %r24}, %fd45;
	}
	and.b32  	%r25, %r24, 2146435072;
	setp.ne.s32 	%p24, %r25, 2146435072;
	@%p24 bra 	$L__BB1_18;
	setp.num.f64 	%p25, %fd1, %fd35;
	@%p25 bra 	$L__BB1_14;
	add.rn.f64 	%fd77, %fd1, %fd35;
	bra.uni 	$L__BB1_18;
$L__BB1_14:
	abs.f64 	%fd46, %fd35;
	setp.neu.f64 	%p26, %fd46, 0d7FF0000000000000;
	@%p26 bra 	$L__BB1_16;
	setp.gt.f64 	%p31, %fd6, 0d3FF0000000000000;
	selp.b32 	%r33, 2146435072, 0, %p31;
	setp.lt.s32 	%p32, %r5, 0;
	xor.b32  	%r34, %r33, 2146435072;
	selp.b32 	%r35, %r34, %r33, %p32;
	setp.eq.f64 	%p33, %fd1, 0dBFF0000000000000;
	selp.b32 	%r36, 1072693248, %r35, %p33;
	mov.b32 	%r37, 0;
	mov.b64 	%fd77, {%r37, %r36};
	bra.uni 	$L__BB1_18;
$L__BB1_16:
	setp.neu.f64 	%p27, %fd6, 0d7FF0000000000000;
	@%p27 bra 	$L__BB1_18;
	setp.lt.s32 	%p28, %r4, 0;
	setp.lt.s32 	%p29, %r5, 0;
	selp.b32 	%r26, 0, 2146435072, %p29;
	and.b32  	%r27, %r5, 2147483647;
	setp.ne.s32 	%p30, %r27, 1071644672;
	or.b32  	%r28, %r26, -2147483648;
	selp.b32 	%r29, %r28, %r26, %p30;
	selp.b32 	%r30, %r29, %r26, %p3;
	selp.b32 	%r31, %r30, %r26, %p28;
	mov.b32 	%r32, 0;
	mov.b64 	%fd77, {%r32, %r31};
$L__BB1_18:
	{
	.reg .b32 %temp; 
	mov.b64 	{%temp, %r6}, %fd36;
	}
	abs.f64 	%fd14, %fd36;
	setp.neu.f64 	%p34, %fd36, 0d0000000000000000;
	@%p34 bra 	$L__BB1_20;
	setp.eq.s64 	%p38, %rd2, -9223372036854775808;
	abs.f64 	%fd54, %fd35;
	setp.neu.f64 	%p39, %fd54, 0d3FE0000000000000;
	and.pred  	%p5, %p39, %p38;
	selp.b32 	%r38, %r6, 0, %p5;
	setp.lt.s32 	%p40, %r5, 0;
	or.b32  	%r39, %r38, 2146435072;
	selp.b32 	%r40, %r39, %r38, %p40;
	mov.b32 	%r41, 0;
	mov.b64 	%fd79, {%r41, %r40};
	bra.uni 	$L__BB1_21;
$L__BB1_20:
	{ // callseq 1, 0
	.param .b64 param0;
	st.param.f64 	[param0], %fd14;
	.param .b64 param1;
	st.param.f64 	[param1], %fd35;
	.param .b64 retval0;
	call.uni (retval0), 
	__internal_accurate_pow, 
	(
	param0, 
	param1
	);
	ld.param.f64 	%fd47, [retval0];
	} // callseq 1
	setp.lt.s32 	%p35, %r6, 0;
	cvt.rzi.f64.f64 	%fd49, %fd35;
	setp.neu.f64 	%p36, %fd35, %fd49;
	neg.f64 	%fd50, %fd47;
	setp.eq.s64 	%p37, %rd2, -9223372036854775808;
	selp.f64 	%fd51, %fd50, %fd47, %p37;
	selp.f64 	%fd52, %fd51, %fd47, %p35;
	selp.f64 	%fd53, 0dFFF8000000000000, %fd52, %p35;
	selp.f64 	%fd79, %fd53, %fd52, %p36;
$L__BB1_21:
	add.f64 	%fd55, %fd35, %fd36;
	{
	.reg .b32 %temp; 
	mov.b64 	{%temp, %r42}, %fd55;
	}
	and.b32  	%r43, %r42, 2146435072;
	setp.ne.s32 	%p41, %r43, 2146435072;
	@%p41 bra 	$L__BB1_28;
	setp.num.f64 	%p42, %fd36, %fd35;
	@%p42 bra 	$L__BB1_24;
	add.rn.f64 	%fd79, %fd36, %fd35;
	bra.uni 	$L__BB1_28;
$L__BB1_24:
	abs.f64 	%fd56, %fd35;
	setp.neu.f64 	%p43, %fd56, 0d7FF0000000000000;
	@%p43 bra 	$L__BB1_26;
	setp.gt.f64 	%p48, %fd14, 0d3FF0000000000000;
	selp.b32 	%r51, 2146435072, 0, %p48;
	setp.lt.s32 	%p49, %r5, 0;
	xor.b32  	%r52, %r51, 2146435072;
	selp.b32 	%r53, %r52, %r51, %p49;
	setp.eq.f64 	%p50, %fd36, 0dBFF0000000000000;
	selp.b32 	%r54, 1072693248, %r53, %p50;
	mov.b32 	%r55, 0;
	mov.b64 	%fd79, {%r55, %r54};
	bra.uni 	$L__BB1_28;
$L__BB1_26:
	setp.neu.f64 	%p44, %fd14, 0d7FF0000000000000;
	@%p44 bra 	$L__BB1_28;
	setp.lt.s32 	%p45, %r6, 0;
	setp.lt.s32 	%p46, %r5, 0;
	selp.b32 	%r44, 0, 2146435072, %p46;
	and.b32  	%r45, %r5, 2147483647;
	setp.ne.s32 	%p47, %r45, 1071644672;
	or.b32  	%r46, %r44, -2147483648;
	selp.b32 	%r47, %r46, %r44, %p47;
	selp.b32 	%r48, %r47, %r44, %p5;
	selp.b32 	%r49, %r48, %r44, %p45;
	mov.b32 	%r50, 0;
	mov.b64 	%fd79, {%r50, %r49};
$L__BB1_28:
	setp.eq.f64 	%p51, %fd35, 0d0000000000000000;
	setp.eq.f64 	%p52, %fd36, 0d3FF0000000000000;
	selp.f64 	%fd57, 0d3FF0000000000000, %fd79, %p52;
	selp.f64 	%fd58, 0d3FF0000000000000, %fd57, %p51;
	setp.eq.f64 	%p53, %fd1, 0d3FF0000000000000;
	selp.f64 	%fd59, 0d3FF0000000000000, %fd77, %p53;
	selp.f64 	%fd60, 0d3FF0000000000000, %fd59, %p51;
	add.f64 	%fd22, %fd60, %fd58;
	rcp.rn.f64 	%fd23, %fd35;
	{
	.reg .b32 %temp; 
	mov.b64 	{%temp, %r7}, %fd22;
	}
	{
	.reg .b32 %temp; 
	mov.b64 	{%temp, %r8}, %fd23;
	}
	shr.u32 	%r56, %r8, 20;
	and.b32  	%r57, %r56, 2047;
	add.s32 	%r58, %r57, -1012;
	mov.b64 	%rd14, %fd23;
	shl.b64 	%rd3, %rd14, %r58;
	setp.eq.s64 	%p8, %rd3, -9223372036854775808;
	abs.f64 	%fd24, %fd22;
	setp.neu.f64 	%p54, %fd22, 0d0000000000000000;
	@%p54 bra 	$L__BB1_30;
	setp.eq.s64 	%p57, %rd3, -9223372036854775808;
	abs.f64 	%fd68, %fd23;
	setp.neu.f64 	%p58, %fd68, 0d3FE0000000000000;
	and.pred  	%p8, %p58, %p57;
	selp.b32 	%r59, %r7, 0, %p8;
	setp.lt.s32 	%p59, %r8, 0;
	or.b32  	%r60, %r59, 2146435072;
	selp.b32 	%r61, %r60, %r59, %p59;
	mov.b32 	%r62, 0;
	mov.b64 	%fd81, {%r62, %r61};
	bra.uni 	$L__BB1_31;
$L__BB1_30:
	{ // callseq 2, 0
	.param .b64 param0;
	st.param.f64 	[param0], %fd24;
	.param .b64 param1;
	st.param.f64 	[param1], %fd23;
	.param .b64 retval0;
	call.uni (retval0), 
	__internal_accurate_pow, 
	(
	param0, 
	param1
	);
	ld.param.f64 	%fd61, [retval0];
	} // callseq 2
	setp.lt.s32 	%p55, %r7, 0;
	cvt.rzi.f64.f64 	%fd63, %fd23;
	setp.neu.f64 	%p56, %fd23, %fd63;
	neg.f64 	%fd64, %fd61;
	selp.f64 	%fd65, %fd64, %fd61, %p8;
	selp.f64 	%fd66, %fd65, %fd61, %p55;
	selp.f64 	%fd67, 0dFFF8000000000000, %fd66, %p55;
	selp.f64 	%fd81, %fd67, %fd66, %p56;
$L__BB1_31:
	add.f64 	%fd69, %fd23, %fd22;
	{
	.reg .b32 %temp; 
	mov.b64 	{%temp, %r63}, %fd69;
	}
	and.b32  	%r64, %r63, 2146435072;
	setp.ne.s32 	%p60, %r64, 2146435072;
	@%p60 bra 	$L__BB1_38;
	setp.num.f64 	%p61, %fd22, %fd23;
	@%p61 bra 	$L__BB1_34;
	add.rn.f64 	%fd81, %fd22, %fd23;
	bra.uni 	$L__BB1_38;
$L__BB1_34:
	abs.f64 	%fd70, %fd23;
	setp.neu.f64 	%p62, %fd70, 0d7FF0000000000000;
	@%p62 bra 	$L__BB1_36;
	setp.gt.f64 	%p67, %fd24, 0d3FF0000000000000;
	selp.b32 	%r72, 2146435072, 0, %p67;
	setp.lt.s32 	%p68, %r8, 0;
	xor.b32  	%r73, %r72, 2146435072;
	selp.b32 	%r74, %r73, %r72, %p68;
	setp.eq.f64 	%p69, %fd22, 0dBFF0000000000000;
	selp.b32 	%r75, 1072693248, %r74, %p69;
	mov.b32 	%r76, 0;
	mov.b64 	%fd81, {%r76, %r75};
	bra.uni 	$L__BB1_38;
$L__BB1_36:
	setp.neu.f64 	%p63, %fd24, 0d7FF0000000000000;
	@%p63 bra 	$L__BB1_38;
	setp.lt.s32 	%p64, %r7, 0;
	setp.lt.s32 	%p65, %r8, 0;
	selp.b32 	%r65, 0, 2146435072, %p65;
	and.b32  	%r66, %r8, 2147483647;
	setp.ne.s32 	%p66, %r66, 1071644672;
	or.b32  	%r67, %r65, -2147483648;
	selp.b32 	%r68, %r67, %r65, %p66;
	selp.b32 	%r69, %r68, %r65, %p8;
	selp.b32 	%r70, %r69, %r65, %p64;
	mov.b32 	%r71, 0;
	mov.b64 	%fd81, {%r71, %r70};
$L__BB1_38:
	setp.eq.f64 	%p70, %fd22, 0d3FF0000000000000;
	setp.eq.f64 	%p71, %fd23, 0d0000000000000000;
	selp.f64 	%fd71, 0d3FF0000000000000, %fd81, %p70;
	selp.f64 	%fd82, 0d3FF0000000000000, %fd71, %p71;
$L__BB1_39:
	add.s32 	%r77, %r3, %r2;
	mul.wide.u32 	%rd15, %r77, 8;
	add.s64 	%rd4, %rd1, %rd15;
	ld.global.f64 	%fd34, [%rd4];
	setp.geu.f64 	%p72, %fd82, %fd34;
	@%p72 bra 	$L__BB1_42;
	mov.b64 	%rd17, %fd34;
$L__BB1_41:
	mov.b64 	%fd74, %rd17;
	min.f64 	%fd75, %fd82, %fd74;
	mov.b64 	%rd16, %fd75;
	atom.relaxed.global.cas.b64 	%rd7, [%rd4], %rd17, %rd16;
	setp.ne.s64 	%p73, %rd17, %rd7;
	mov.u64 	%rd17, %rd7;
	@%p73 bra 	$L__BB1_41;
$L__BB1_42:
	ret;

}
.func  (.param .b64 func_retval0) __internal_accurate_pow(
	.param .b64 __internal_accurate_pow_param_0,
	.param .b64 __internal_accurate_pow_param_1
)
{
	.reg .pred 	%p<8>;
	.reg .b32 	%r<49>;
	.reg .b32 	%f<3>;
	.reg .b64 	%fd<109>;

	ld.param.f64 	%fd10, [__internal_accurate_pow_param_0];
	ld.param.f64 	%fd11, [__internal_accurate_pow_param_1];
	{
	.reg .b32 %temp; 
	mov.b64 	{%temp, %r46}, %fd10;
	}
	{
	.reg .b32 %temp; 
	mov.b64 	{%r45, %temp}, %fd10;
	}
	shr.u32 	%r47, %r46, 20;
	setp.gt.u32 	%p1, %r46, 1048575;
	@%p1 bra 	$L__BB2_2;
	mul.f64 	%fd12, %fd10, 0d4350000000000000;
	{
	.reg .b32 %temp; 
	mov.b64 	{%temp, %r46}, %fd12;
	}
	{
	.reg .b32 %temp; 
	mov.b64 	{%r45, %temp}, %fd12;
	}
	shr.u32 	%r16, %r46, 20;
	add.s32 	%r47, %r16, -54;
$L__BB2_2:
	add.s32 	%r48, %r47, -1023;
	and.b32  	%r17, %r46, -2146435073;
	or.b32  	%r18, %r17, 1072693248;
	mov.b64 	%fd107, {%r45, %r18};
	setp.lt.u32 	%p2, %r18, 1073127583;
	@%p2 bra 	$L__BB2_4;
	{
	.reg .b32 %temp; 
	mov.b64 	{%r19, %temp}, %fd107;
	}
	{
	.reg .b32 %temp; 
	mov.b64 	{%temp, %r20}, %fd107;
	}
	add.s32 	%r21, %r20, -1048576;
	mov.b64 	%fd107, {%r19, %r21};
	add.s32 	%r48, %r47, -1022;
$L__BB2_4:
	add.f64 	%fd13, %fd107, 0dBFF0000000000000;
	add.f64 	%fd14, %fd107, 0d3FF0000000000000;
	rcp.approx.ftz.f64 	%fd15, %fd14;
	neg.f64 	%fd16, %fd14;
	fma.rn.f64 	%fd17, %fd16, %fd15, 0d3FF0000000000000;
	fma.rn.f64 	%fd18, %fd17, %fd17, %fd17;
	fma.rn.f64 	%fd19, %fd18, %fd15, %fd15;
	mul.f64 	%fd20, %fd13, %fd19;
	fma.rn.f64 	%fd21, %fd13, %fd19, %fd20;
	mul.f64 	%fd22, %fd21, %fd21;
	fma.rn.f64 	%fd23, %fd22, 0d3EB0F5FF7D2CAFE2, 0d3ED0F5D241AD3B5A;
	fma.rn.f64 	%fd24, %fd23, %fd22, 0d3EF3B20A75488A3F;
	fma.rn.f64 	%fd25, %fd24, %fd22, 0d3F1745CDE4FAECD5;
	fma.rn.f64 	%fd26, %fd25, %fd22, 0d3F3C71C7258A578B;
	fma.rn.f64 	%fd27, %fd26, %fd22, 0d3F6249249242B910;
	fma.rn.f64 	%fd28, %fd27, %fd22, 0d3F89999999999DFB;
	sub.f64 	%fd29, %fd13, %fd21;
	add.f64 	%fd30, %fd29, %fd29;
	neg.f64 	%fd31, %fd21;
	fma.rn.f64 	%fd32, %fd31, %fd13, %fd30;
	mul.f64 	%fd33, %fd19, %fd32;
	fma.rn.f64 	%fd34, %fd22, %fd28, 0d3FB5555555555555;
	mov.f64 	%fd35, 0d3FB5555555555555;
	sub.f64 	%fd36, %fd35, %fd34;
	fma.rn.f64 	%fd37, %fd22, %fd28, %fd36;
	add.f64 	%fd38, %fd37, 0dBC46A4CB00B9E7B0;
	add.f64 	%fd39, %fd34, %fd38;
	sub.f64 	%fd40, %fd34, %fd39;
	add.f64 	%fd41, %fd38, %fd40;
	mul.rn.f64 	%fd42, %fd21, %fd21;
	neg.f64 	%fd43, %fd42;
	fma.rn.f64 	%fd44, %fd21, %fd21, %fd43;
	{
	.reg .b32 %temp; 
	mov.b64 	{%r22, %temp}, %fd33;
	}
	{
	.reg .b32 %temp; 
	mov.b64 	{%temp, %r23}, %fd33;
	}
	add.s32 	%r24, %r23, 1048576;
	mov.b64 	%fd45, {%r22, %r24};
	fma.rn.f64 	%fd46, %fd21, %fd45, %fd44;
	mul.rn.f64 	%fd47, %fd42, %fd21;
	neg.f64 	%fd48, %fd47;
	fma.rn.f64 	%fd49, %fd42, %fd21, %fd48;
	fma.rn.f64 	%fd50, %fd42, %fd33, %fd49;
	fma.rn.f64 	%fd51, %fd46, %fd21, %fd50;
	mul.rn.f64 	%fd52, %fd39, %fd47;
	neg.f64 	%fd53, %fd52;
	fma.rn.f64 	%fd54, %fd39, %fd47, %fd53;
	fma.rn.f64 	%fd55, %fd39, %fd51, %fd54;
	fma.rn.f64 	%fd56, %fd41, %fd47, %fd55;
	add.f64 	%fd57, %fd52, %fd56;
	sub.f64 	%fd58, %fd52, %fd57;
	add.f64 	%fd59, %fd56, %fd58;
	add.f64 	%fd60, %fd21, %fd57;
	sub.f64 	%fd61, %fd21, %fd60;
	add.f64 	%fd62, %fd57, %fd61;
	add.f64 	%fd63, %fd59, %fd62;
	add.f64 	%fd64, %fd33, %fd63;
	add.f64 	%fd65, %fd60, %fd64;
	sub.f64 	%fd66, %fd60, %fd65;
	add.f64 	%fd67, %fd64, %fd66;
	xor.b32  	%r25, %r48, -2147483648;
	mov.b32 	%r26, 1127219200;
	mov.b64 	%fd68, {%r25, %r26};
	mov.b32 	%r27, -2147483648;
	mov.b64 	%fd69, {%r27, %r26};
	sub.f64 	%fd70, %fd68, %fd69;
	fma.rn.f64 	%fd71, %fd70, 0d3FE62E42FEFA39EF, %fd65;
	fma.rn.f64 	%fd72, %fd70, 0dBFE62E42FEFA39EF, %fd71;
	sub.f64 	%fd73, %fd72, %fd65;
	sub.f64 	%fd74, %fd67, %fd73;
	fma.rn.f64 	%fd75, %fd70, 0d3C7ABC9E3B39803F, %fd74;
	add.f64 	%fd76, %fd71, %fd75;
	sub.f64 	%fd77, %fd71, %fd76;
	add.f64 	%fd78, %fd75, %fd77;
	{
	.reg .b32 %temp; 
	mov.b64 	{%temp, %r28}, %fd11;
	}
	{
	.reg .b32 %temp; 
	mov.b64 	{%r29, %temp}, %fd11;
	}
	shl.b32 	%r30, %r28, 1;
	setp.gt.u32 	%p3, %r30, -33554433;
	and.b32  	%r31, %r28, -15728641;
	selp.b32 	%r32, %r31, %r28, %p3;
	mov.b64 	%fd79, {%r29, %r32};
	mul.rn.f64 	%fd80, %fd76, %fd79;
	neg.f64 	%fd81, %fd80;
	fma.rn.f64 	%fd82, %fd76, %fd79, %fd81;
	fma.rn.f64 	%fd83, %fd78, %fd79, %fd82;
	add.f64 	%fd4, %fd80, %fd83;
	sub.f64 	%fd84, %fd80, %fd4;
	add.f64 	%fd5, %fd83, %fd84;
	fma.rn.f64 	%fd85, %fd4, 0d3FF71547652B82FE, 0d4338000000000000;
	{
	.reg .b32 %temp; 
	mov.b64 	{%r13, %temp}, %fd85;
	}
	mov.f64 	%fd86, 0dC338000000000000;
	add.rn.f64 	%fd87, %fd85, %fd86;
	fma.rn.f64 	%fd88, %fd87, 0dBFE62E42FEFA39EF, %fd4;
	fma.rn.f64 	%fd89, %fd87, 0dBC7ABC9E3B39803F, %fd88;
	fma.rn.f64 	%fd90, %fd89, 0d3E5ADE1569CE2BDF, 0d3E928AF3FCA213EA;
	fma.rn.f64 	%fd91, %fd90, %fd89, 0d3EC71DEE62401315;
	fma.rn.f64 	%fd92, %fd91, %fd89, 0d3EFA01997C89EB71;
	fma.rn.f64 	%fd93, %fd92, %fd89, 0d3F2A01A014761F65;
	fma.rn.f64 	%fd94, %fd93, %fd89, 0d3F56C16C1852B7AF;
	fma.rn.f64 	%fd95, %fd94, %fd89, 0d3F81111111122322;
	fma.rn.f64 	%fd96, %fd95, %fd89, 0d3FA55555555502A1;
	fma.rn.f64 	%fd97, %fd96, %fd89, 0d3FC5555555555511;
	fma.rn.f64 	%fd98, %fd97, %fd89, 0d3FE000000000000B;
	fma.rn.f64 	%fd99, %fd98, %fd89, 0d3FF0000000000000;
	fma.rn.f64 	%fd100, %fd99, %fd89, 0d3FF0000000000000;
	{
	.reg .b32 %temp; 
	mov.b64 	{%r14, %temp}, %fd100;
	}
	{
	.reg .b32 %temp; 
	mov.b64 	{%temp, %r15}, %fd100;
	}
	shl.b32 	%r33, %r13, 20;
	add.s32 	%r34, %r33, %r15;
	mov.b64 	%fd108, {%r14, %r34};
	{
	.reg .b32 %temp; 
	mov.b64 	{%temp, %r35}, %fd4;
	}
	mov.b32 	%f2, %r35;
	abs.f32 	%f1, %f2;
	setp.lt.f32 	%p4, %f1, 0f4086232B;
	@%p4 bra 	$L__BB2_7;
	setp.lt.f64 	%p5, %fd4, 0d0000000000000000;
	add.f64 	%fd101, %fd4, 0d7FF0000000000000;
	selp.f64 	%fd108, 0d0000000000000000, %fd101, %p5;
	setp.geu.f32 	%p6, %f1, 0f40874800;
	@%p6 bra 	$L__BB2_7;
	shr.u32 	%r36, %r13, 31;
	add.s32 	%r37, %r13, %r36;
	shr.s32 	%r38, %r37, 1;
	shl.b32 	%r39, %r38, 20;
	add.s32 	%r40, %r15, %r39;
	mov.b64 	%fd102, {%r14, %r40};
	sub.s32 	%r41, %r13, %r38;
	shl.b32 	%r42, %r41, 20;
	add.s32 	%r43, %r42, 1072693248;
	mov.b32 	%r44, 0;
	mov.b64 	%fd103, {%r44, %r43};
	mul.f64 	%fd108, %fd103, %fd102;
$L__BB2_7:
	abs.f64 	%fd104, %fd108;
	setp.eq.f64 	%p7, %fd104, 0d7FF0000000000000;
	fma.rn.f64 	%fd105, %fd108, %fd5, %fd108;
	selp.f64 	%fd106, %fd108, %fd105, %p7;
	st.param.f64 	[func_retval0], %fd106;
	ret;

}


// ===== COMPILED SASS (sm_100) =====

	.target	sm_100

	.elftype	@"ET_EXEC"


//--------------------- .note.nv.tkinfo           --------------------------
	.section	.note.nv.tkinfo,"",@"SHT_NOTE"
	.sectionflags	@"SHF_NOTE_NV_TKINFO"
	.tkinfo
        /*0018*/ 	.word	0x00000002
        /*0030*/ 	.string	""
        /*0030*/ 	.string	"ptxas"
        /*0030*/ 	.string	"Cuda compilation tools, release 13.0, V13.0.88"
        /*0030*/ 	.string	"Build cuda_13.0.r13.0/compiler.36424714_0"
        /*0030*/ 	.string	"-arch sm_100 -m 64 "



//--------------------- .note.nv.cuinfo           --------------------------
	.section	.note.nv.cuinfo,"",@"SHT_NOTE"
	.sectionflags	@"SHF_NOTE_NV_CUINFO"
        /*0018*/ 	.short	0x0002
        /*001a*/ 	.short	0x0064
        /*001c*/ 	.short	0x0082
	.zero		2


//--------------------- .nv.info                  --------------------------
	.section	.nv.info,"",@"SHT_CUDA_INFO"
	.align	4


	//----- nvinfo : EIATTR_REGCOUNT
	.align		4
        /*0000*/ 	.byte	0x04, 0x2f
        /*0002*/ 	.short	(.L_1 - .L_0)
	.align		4
.L_0:
        /*0004*/ 	.word	index@(_Z24cosine_similarity_kernelPdS_i)
        /*0008*/ 	.word	0x00000020


	//----- nvinfo : EIATTR_FRAME_SIZE
	.align		4
.L_1:
        /*000c*/ 	.byte	0x04, 0x11
        /*000e*/ 	.short	(.L_3 - .L_2)
	.align		4
.L_2:
        /*0010*/ 	.word	index@($__internal_3_$__cuda_sm20_dsqrt_rn_f64_mediumpath_v1)
        /*0014*/ 	.word	0x00000000


	//----- nvinfo : EIATTR_FRAME_SIZE
	.align		4
.L_3:
        /*0018*/ 	.byte	0x04, 0x11
        /*001a*/ 	.short	(.L_5 - .L_4)
	.align		4
.L_4:
        /*001c*/ 	.word	index@($__internal_2_$__cuda_sm20_div_rn_f64_full)
        /*0020*/ 	.word	0x00000000


	//----- nvinfo : EIATTR_FRAME_SIZE
	.align		4
.L_5:
        /*0024*/ 	.byte	0x04, 0x11
        /*0026*/ 	.short	(.L_7 - .L_6)
	.align		4
.L_6:
        /*0028*/ 	.word	index@(_Z24cosine_similarity_kernelPdS_i)
        /*002c*/ 	.word	0x00000000


	//----- nvinfo : EIATTR_REGCOUNT
	.align		4
.L_7:
        /*0030*/ 	.byte	0x04, 0x2f
        /*0032*/ 	.short	(.L_9 - .L_8)
	.align		4
.L_8:
        /*0034*/ 	.word	index@(_Z9fw_kernelPdiid)
        /*0038*/ 	.word	0x00000020


	//----- nvinfo : EIATTR_FRAME_SIZE
	.align		4
.L_9:
        /*003c*/ 	.byte	0x04, 0x11
        /*003e*/ 	.short	(.L_11 - .L_10)
	.align		4
.L_10:
        /*0040*/ 	.word	index@($_Z9fw_kernelPdiid$__internal_accurate_pow)
        /*0044*/ 	.word	0x00000000


	//----- nvinfo : EIATTR_FRAME_SIZE
	.align		4
.L_11:
        /*0048*/ 	.byte	0x04, 0x11
        /*004a*/ 	.short	(.L_13 - .L_12)
	.align		4
.L_12:
        /*004c*/ 	.word	index@($__internal_1_$__cuda_sm20_dsqrt_rn_f64_mediumpath_v1)
        /*0050*/ 	.word	0x00000000


	//----- nvinfo : EIATTR_FRAME_SIZE
	.align		4
.L_13:
        /*0054*/ 	.byte	0x04, 0x11
        /*0056*/ 	.short	(.L_15 - .L_14)
	.align		4
.L_14:
        /*0058*/ 	.word	index@($__internal_0_$__cuda_sm20_dblrcp_rn_slowpath_v3)
        /*005c*/ 	.word	0x00000000


	//----- nvinfo : EIATTR_FRAME_SIZE
	.align		4
.L_15:
        /*0060*/ 	.byte	0x04, 0x11
        /*0062*/ 	.short	(.L_17 - .L_16)
	.align		4
.L_16:
        /*0064*/ 	.word	index@(_Z9fw_kernelPdiid)
        /*0068*/ 	.word	0x00000000


	//----- nvinfo : EIATTR_MIN_STACK_SIZE
	.align		4
.L_17:
        /*006c*/ 	.byte	0x04, 0x12
        /*006e*/ 	.short	(.L_19 - .L_18)
	.align		4
.L_18:
        /*0070*/ 	.word	index@(_Z9fw_kernelPdiid)
        /*0074*/ 	.word	0x00000000


	//----- nvinfo : EIATTR_MIN_STACK_SIZE
	.align		4
.L_19:
        /*0078*/ 	.byte	0x04, 0x12
        /*007a*/ 	.short	(.L_21 - .L_20)
	.align		4
.L_20:
        /*007c*/ 	.word	index@(_Z24cosine_similarity_kernelPdS_i)
        /*0080*/ 	.word	0x00000000
.L_21:


//--------------------- .nv.compat                --------------------------
	.section	.nv.compat,"",@"SHT_CUDA_COMPAT_INFO"
	.align	4
        /*0000*/ 	.byte	0x02, 0x09, 0x00, 0x00, 0x02, 0x02, 0x01, 0x00, 0x02, 0x05, 0x05, 0x00, 0x03, 0x07, 0x01, 0x01
        /*0010*/ 	.byte	0x02, 0x03, 0x00, 0x00, 0x02, 0x06, 0x01, 0x00, 0x04, 0x0b, 0x08, 0x00, 0x01, 0x00, 0x00, 0x00
        /*0020*/ 	.byte	0x00, 0x00, 0x00, 0x00


//--------------------- .nv.info._Z9fw_kernelPdiid --------------------------
	.section	.nv.info._Z9fw_kernelPdiid,"",@"SHT_CUDA_INFO"
	.sectionflags	@""
	.align	4


	//----- nvinfo : EIATTR_CUDA_API_VERSION
	.align		4
        /*0000*/ 	.byte	0x04, 0x37
        /*0002*/ 	.short	(.L_23 - .L_22)
.L_22:
        /*0004*/ 	.word	0x00000082


	//----- nvinfo : EIATTR_KPARAM_INFO
	.align		4
.L_23:
        /*0008*/ 	.byte	0x04, 0x17
        /*000a*/ 	.short	(.L_25 - .L_24)
.L_24:
        /*000c*/ 	.word	0x00000000
        /*0010*/ 	.short	0x0003
        /*0012*/ 	.short	0x0010
        /*0014*/ 	.byte	0x00, 0xf0, 0x21, 0x00


	//----- nvinfo : EIATTR_KPARAM_INFO
	.align		4
.L_25:
        /*0018*/ 	.byte	0x04, 0x17
        /*001a*/ 	.short	(.L_27 - .L_26)
.L_26:
        /*001c*/ 	.word	0x00000000
        /*0020*/ 	.short	0x0002
        /*0022*/ 	.short	0x000c
        /*0024*/ 	.byte	0x00, 0xf0, 0x11, 0x00


	//----- nvinfo : EIATTR_KPARAM_INFO
	.align		4
.L_27:
        /*0028*/ 	.byte	0x04, 0x17
        /*002a*/ 	.short	(.L_29 - .L_28)
.L_28:
        /*002c*/ 	.word	0x00000000
        /*0030*/ 	.short	0x0001
        /*0032*/ 	.short	0x0008
        /*0034*/ 	.byte	0x00, 0xf0, 0x11, 0x00


	//----- nvinfo : EIATTR_KPARAM_INFO
	.align		4
.L_29:
        /*0038*/ 	.byte	0x04, 0x17
        /*003a*/ 	.short	(.L_31 - .L_30)
.L_30:
        /*003c*/ 	.word	0x00000000
        /*0040*/ 	.short	0x0000
        /*0042*/ 	.short	0x0000
        /*0044*/ 	.byte	0x00, 0xf5, 0x21, 0x00


	//----- nvinfo : EIATTR_SPARSE_MMA_MASK
	.align		4
.L_31:
        /*0048*/ 	.byte	0x03, 0x50
        /*004a*/ 	.short	0x0000


	//----- nvinfo : EIATTR_MAXREG_COUNT
	.align		4
        /*004c*/ 	.byte	0x03, 0x1b
        /*004e*/ 	.short	0x00ff


	//----- nvinfo : EIATTR_MERCURY_ISA_VERSION
	.align		4
        /*0050*/ 	.byte	0x03, 0x5f
        /*0052*/ 	.short	0x0101


	//----- nvinfo : EIATTR_VRC_CTA_INIT_COUNT
	.align		4
        /*0054*/ 	.byte	0x02, 0x4a
	.zero		1
	.zero		1


	//----- nvinfo : EIATTR_EXIT_INSTR_OFFSETS
	.align		4
        /*0058*/ 	.byte	0x04, 0x1c
        /*005a*/ 	.short	(.L_33 - .L_32)


	//   ....[0]....
.L_32:
        /*005c*/ 	.word	0x000000a0


	//   ....[1]....
        /*0060*/ 	.word	0x00000180


	//   ....[2]....
        /*0064*/ 	.word	0x00001390


	//   ....[3]....
        /*0068*/ 	.word	0x000014a0


	//----- nvinfo : EIATTR_CRS_STACK_SIZE
	.align		4
.L_33:
        /*006c*/ 	.byte	0x04, 0x1e
        /*006e*/ 	.short	(.L_35 - .L_34)
.L_34:
        /*0070*/ 	.word	0x00000000


	//----- nvinfo : EIATTR_CBANK_PARAM_SIZE
	.align		4
.L_35:
        /*0074*/ 	.byte	0x03, 0x19
        /*0076*/ 	.short	0x0018


	//----- nvinfo : EIATTR_PARAM_CBANK
	.align		4
        /*0078*/ 	.byte	0x04, 0x0a
        /*007a*/ 	.short	(.L_37 - .L_36)
	.align		4
.L_36:
        /*007c*/ 	.word	index@(.nv.constant0._Z9fw_kernelPdiid)
        /*0080*/ 	.short	0x0380
        /*0082*/ 	.short	0x0018


	//----- nvinfo : EIATTR_SW_WAR
	.align		4
.L_37:
        /*0084*/ 	.byte	0x04, 0x36
        /*0086*/ 	.short	(.L_39 - .L_38)
.L_38:
        /*0088*/ 	.word	0x00000008
.L_39:


//--------------------- .nv.info._Z24cosine_similarity_kernelPdS_i --------------------------
	.section	.nv.info._Z24cosine_similarity_kernelPdS_i,"",@"SHT_CUDA_INFO"
	.sectionflags	@""
	.align	4


	//----- nvinfo : EIATTR_CUDA_API_VERSION
	.align		4
        /*0000*/ 	.byte	0x04, 0x37
        /*0002*/ 	.short	(.L_41 - .L_40)
.L_40:
        /*0004*/ 	.word	0x00000082


	//----- nvinfo : EIATTR_KPARAM_INFO
	.align		4
.L_41:
        /*0008*/ 	.byte	0x04, 0x17
        /*000a*/ 	.short	(.L_43 - .L_42)
.L_42:
        /*000c*/ 	.word	0x00000000
        /*0010*/ 	.short	0x0002
        /*0012*/ 	.short	0x0010
        /*0014*/ 	.byte	0x00, 0xf0, 0x11, 0x00


	//----- nvinfo : EIATTR_KPARAM_INFO
	.align		4
.L_43:
        /*0018*/ 	.byte	0x04, 0x17
        /*001a*/ 	.short	(.L_45 - .L_44)
.L_44:
        /*001c*/ 	.word	0x00000000
        /*0020*/ 	.short	0x0001
        /*0022*/ 	.short	0x0008
        /*0024*/ 	.byte	0x00, 0xf5, 0x21, 0x00


	//----- nvinfo : EIATTR_KPARAM_INFO
	.align		4
.L_45:
        /*0028*/ 	.byte	0x04, 0x17
        /*002a*/ 	.short	(.L_47 - .L_46)
.L_46:
        /*002c*/ 	.word	0x00000000
        /*0030*/ 	.short	0x0000
        /*0032*/ 	.short	0x0000
        /*0034*/ 	.byte	0x00, 0xf5, 0x21, 0x00


	//----- nvinfo : EIATTR_SPARSE_MMA_MASK
	.align		4
.L_47:
        /*0038*/ 	.byte	0x03, 0x50
        /*003a*/ 	.short	0x0000


	//----- nvinfo : EIATTR_MAXREG_COUNT
	.align		4
        /*003c*/ 	.byte	0x03, 0x1b
        /*003e*/ 	.short	0x00ff


	//----- nvinfo : EIATTR_MERCURY_ISA_VERSION
	.align		4
        /*0040*/ 	.byte	0x03, 0x5f
        /*0042*/ 	.short	0x0101


	//----- nvinfo : EIATTR_VRC_CTA_INIT_COUNT
	.align		4
        /*0044*/ 	.byte	0x02, 0x4a
	.zero		1
	.zero		1


	//----- nvinfo : EIATTR_EXIT_INSTR_OFFSETS
	.align		4
        /*0048*/ 	.byte	0x04, 0x1c
        /*004a*/ 	.short	(.L_49 - .L_48)


	//   ....[0]....
.L_48:
        /*004c*/ 	.word	0x00000090


	//   ....[1]....
        /*0050*/ 	.word	0x00000fd0


	//----- nvinfo : EIATTR_CRS_STACK_SIZE
	.align		4
.L_49:
        /*0054*/ 	.byte	0x04, 0x1e
        /*0056*/ 	.short	(.L_51 - .L_50)
.L_50:
        /*0058*/ 	.word	0x00000000


	//----- nvinfo : EIATTR_CBANK_PARAM_SIZE
	.align		4
.L_51:
        /*005c*/ 	.byte	0x03, 0x19
        /*005e*/ 	.short	0x0014


	//----- nvinfo : EIATTR_PARAM_CBANK
	.align		4
        /*0060*/ 	.byte	0x04, 0x0a
        /*0062*/ 	.short	(.L_53 - .L_52)
	.align		4
.L_52:
        /*0064*/ 	.word	index@(.nv.constant0._Z24cosine_similarity_kernelPdS_i)
        /*0068*/ 	.short	0x0380
        /*006a*/ 	.short	0x0014


	//----- nvinfo : EIATTR_SW_WAR
	.align		4
.L_53:
        /*006c*/ 	.byte	0x04, 0x36
        /*006e*/ 	.short	(.L_55 - .L_54)
.L_54:
        /*0070*/ 	.word	0x00000008
.L_55:


//--------------------- .nv.callgraph             --------------------------
	.section	.nv.callgraph,"",@"SHT_CUDA_CALLGRAPH"
	.align	4
	.sectionentsize	8
	.align		4
        /*0000*/ 	.word	0x00000000
	.align		4
        /*0004*/ 	.word	0xffffffff
	.align		4
        /*0008*/ 	.word	0x00000000
	.align		4
        /*000c*/ 	.word	0xfffffffe
	.align		4
        /*0010*/ 	.word	0x00000000
	.align		4
        /*0014*/ 	.word	0xfffffffd
	.align		4
        /*0018*/ 	.word	0x00000000
	.align		4
        /*001c*/ 	.word	0xfffffffc


//--------------------- .text._Z9fw_kernelPdiid   --------------------------
	.section	.text._Z9fw_kernelPdiid,"ax",@progbits
	.align	128
        .global         _Z9fw_kernelPdiid
        .type           _Z9fw_kernelPdiid,@function
        .size           _Z9fw_kernelPdiid,(.L_x_57 - _Z9fw_kernelPdiid)
        .other          _Z9fw_kernelPdiid,@"STO_CUDA_ENTRY STV_DEFAULT"
_Z9fw_kernelPdiid:
.text._Z9fw_kernelPdiid:
[----:B------:R-:W-:Y:S01]  /*0000*/  LDC R1, c[0x0][0x37c] ;  /* 0x0000df00ff017b82 */ /* 0x000fe20000000800 */
[----:B------:R-:W0:Y:S07]  /*0010*/  S2R R2, SR_TID.X ;  /* 0x0000000000027919 */ /* 0x000e2e0000002100 */
[----:B------:R-:W0:Y:S08]  /*0020*/  S2UR UR4, SR_CTAID.Y ;  /* 0x00000000000479c3 */ /* 0x000e300000002600 */
[----:B------:R-:W0:Y:S08]  /*0030*/  LDC R3, c[0x0][0x360] ;  /* 0x0000d800ff037b82 */ /* 0x000e300000000800 */
[----:B------:R-:W1:Y:S08]  /*0040*/  S2UR UR6, SR_CTAID.X ;  /* 0x00000000000679c3 */ /* 0x000e700000002500 */
[----:B------:R-:W2:Y:S01]  /*0050*/  LDC R9, c[0x0][0x388] ;  /* 0x0000e200ff097b82 */ /* 0x000ea20000000800 */
[----:B0-----:R-:W-:-:S05]  /*0060*/  IMAD R2, R3, UR4, R2 ;  /* 0x0000000403027c24 */ /* 0x001fca000f8e0202 */
[----:B-1----:R-:W-:-:S04]  /*0070*/  VIMNMX R0, PT, PT, R2, UR6, !PT ;  /* 0x0000000602007c48 */ /* 0x002fc8000ffe0100 */
[----:B--2---:R-:W-:-:S04]  /*0080*/  ISETP.GE.AND P0, PT, R0, R9, PT ;  /* 0x000000090000720c */ /* 0x004fc80003f06270 */
[----:B------:R-:W-:-:S13]  /*0090*/  ISETP.EQ.OR P0, PT, R2, UR6, P0 ;  /* 0x0000000602007c0c */ /* 0x000fda0008702670 */
[----:B------:R-:W-:Y:S05]  /*00a0*/  @P0 EXIT ;  /* 0x000000000000094d */ /* 0x000fea0003800000 */
[----:B------:R-:W0:Y:S01]  /*00b0*/  LDC R0, c[0x0][0x38c] ;  /* 0x0000e300ff007b82 */ /* 0x000e220000000800 */
[----:B------:R-:W1:Y:S07]  /*00c0*/  LDCU.64 UR4, c[0x0][0x358] ;  /* 0x00006b00ff0477ac */ /* 0x000e6e0008000a00 */
[----:B------:R-:W2:Y:S01]  /*00d0*/  LDC.64 R4, c[0x0][0x380] ;  /* 0x0000e000ff047b82 */ /* 0x000ea20000000a00 */
[C---:B0-----:R-:W-:Y:S02]  /*00e0*/  IMAD R7, R9.reuse, R0, R2 ;  /* 0x0000000009077224 */ /* 0x041fe400078e0202 */
[----:B------:R-:W-:-:S02]  /*00f0*/  IMAD R3, R9, UR6, R0 ;  /* 0x0000000609037c24 */ /* 0x000fc4000f8e0200 */
[----:B--2---:R-:W-:-:S04]  /*0100*/  IMAD.WIDE R6, R7, 0x8, R4 ;  /* 0x0000000807067825 */ /* 0x004fc800078e0204 */
[----:B------:R-:W-:Y:S02]  /*0110*/  IMAD.WIDE R4, R3, 0x8, R4 ;  /* 0x0000000803047825 */ /* 0x000fe400078e0204 */
[----:B-1----:R-:W2:Y:S04]  /*0120*/  LDG.E.64 R6, desc[UR4][R6.64] ;  /* 0x0000000406067981 */ /* 0x002ea8000c1e1b00 */
[----:B------:R-:W3:Y:S01]  /*0130*/  LDG.E.64 R4, desc[UR4][R4.64] ;  /* 0x0000000404047981 */ /* 0x000ee2000c1e1b00 */
[----:B------:R-:W-:Y:S01]  /*0140*/  UMOV UR8, 0xffffffff ;  /* 0xffffffff00087882 */ /* 0x000fe20000000000 */
[----:B------:R-:W-:Y:S02]  /*0150*/  UMOV UR9, 0x7fefffff ;  /* 0x7fefffff00097882 */ /* 0x000fe40000000000 */
[----:B--2---:R-:W-:-:S06]  /*0160*/  DSETP.NEU.AND P0, PT, R6, UR8, PT ;  /* 0x0000000806007e2a */ /* 0x004fcc000bf0d000 */
[----:B---3--:R-:W-:-:S14]  /*0170*/  DSETP.EQ.OR P0, PT, R4, UR8, !P0 ;  /* 0x0000000804007e2a */ /* 0x008fdc000c702400 */
[----:B------:R-:W-:Y:S05]  /*0180*/  @P0 EXIT ;  /* 0x000000000000094d */ /* 0x000fea0003800000 */
[----:B------:R-:W0:Y:S02]  /*0190*/  LDCU.64 UR10, c[0x0][0x390] ;  /* 0x00007200ff0a77ac */ /* 0x000e240008000a00 */
[----:B0-----:R-:W-:Y:S02]  /*01a0*/  IMAD.U32 R10, RZ, RZ, UR10 ;  /* 0x0000000aff0a7e24 */ /* 0x001fe4000f8e00ff */
[----:B------:R-:W-:-:S06]  /*01b0*/  IMAD.U32 R11, RZ, RZ, UR11 ;  /* 0x0000000bff0b7e24 */ /* 0x000fcc000f8e00ff */
[----:B------:R-:W-:-:S14]  /*01c0*/  DSETP.NEU.AND P0, PT, R10, 1, PT ;  /* 0x3ff000000a00742a */ /* 0x000fdc0003f0d000 */
[----:B------:R-:W-:Y:S01]  /*01d0*/  @!P0 DADD R8, R4, R6 ;  /* 0x0000000004088229 */ /* 0x000fe20000000006 */
[----:B------:R-:W-:Y:S10]  /*01e0*/  @!P0 BRA `(.L_x_0) ;  /* 0x0000001000508947 */ /* 0x000ff40003800000 */
[----:B------:R-:W-:-:S14]  /*01f0*/  DSETP.NEU.AND P0, PT, R10, 2, PT ;  /* 0x400000000a00742a */ /* 0x000fdc0003f0d000 */
[----:B------:R-:W-:Y:S05]  /*0200*/  @P0 BRA `(.L_x_1) ;  /* 0x0000000000640947 */ /* 0x000fea0003800000 */
[----:B------:R-:W-:Y:S01]  /*0210*/  DMUL R6, R6, R6 ;  /* 0x0000000606067228 */ /* 0x000fe20000000000 */
[----:B------:R-:W-:Y:S01]  /*0220*/  IMAD.MOV.U32 R10, RZ, RZ, 0x0 ;  /* 0x00000000ff0a7424 */ /* 0x000fe200078e00ff */
[----:B------:R-:W-:Y:S01]  /*0230*/  BSSY.RECONVERGENT B0, `(.L_x_2) ;  /* 0x0000013000007945 */ /* 0x000fe20003800200 */
[----:B------:R-:W-:-:S05]  /*0240*/  IMAD.MOV.U32 R11, RZ, RZ, 0x3fd80000 ;  /* 0x3fd80000ff0b7424 */ /* 0x000fca00078e00ff */
[----:B------:R-:W-:-:S06]  /*0250*/  DFMA R4, R4, R4, R6 ;  /* 0x000000040404722b */ /* 0x000fcc0000000006 */
[----:B------:R-:W0:Y:S04]  /*0260*/  MUFU.RSQ64H R7, R5 ;  /* 0x0000000500077308 */ /* 0x000e280000001c00 */
[----:B------:R-:W-:-:S05]  /*0270*/  VIADD R6, R5, 0xfcb00000 ;  /* 0xfcb0000005067836 */ /* 0x000fca0000000000 */
[----:B------:R-:W-:Y:S01]  /*0280*/  ISETP.GE.U32.AND P0, PT, R6, 0x7ca00000, PT ;  /* 0x7ca000000600780c */ /* 0x000fe20003f06070 */
[----:B0-----:R-:W-:-:S08]  /*0290*/  DMUL R8, R6, R6 ;  /* 0x0000000606087228 */ /* 0x001fd00000000000 */
[----:B------:R-:W-:-:S08]  /*02a0*/  DFMA R8, R4, -R8, 1 ;  /* 0x3ff000000408742b */ /* 0x000fd00000000808 */
[----:B------:R-:W-:Y:S02]  /*02b0*/  DFMA R10, R8, R10, 0.5 ;  /* 0x3fe00000080a742b */ /* 0x000fe4000000000a */
[----:B------:R-:W-:-:S08]  /*02c0*/  DMUL R8, R6, R8 ;  /* 0x0000000806087228 */ /* 0x000fd00000000000 */
[----:B------:R-:W-:-:S08]  /*02d0*/  DFMA R8, R10, R8, R6 ;  /* 0x000000080a08722b */ /* 0x000fd00000000006 */
[----:B------:R-:W-:Y:S02]  /*02e0*/  DMUL R10, R4, R8 ;  /* 0x00000008040a7228 */ /* 0x000fe40000000000 */
[----:B------:R-:W-:Y:S02]  /*02f0*/  VIADD R17, R9, 0xfff00000 ;  /* 0xfff0000009117836 */ /* 0x000fe40000000000 */
[----:B------:R-:W-:-:S04]  /*0300*/  IMAD.MOV.U32 R16, RZ, RZ, R8 ;  /* 0x000000ffff107224 */ /* 0x000fc800078e0008 */
[----:B------:R-:W-:-:S08]  /*0310*/  DFMA R12, R10, -R10, R4 ;  /* 0x8000000a0a0c722b */ /* 0x000fd00000000004 */
[----:B------:R-:W-:Y:S01]  /*0320*/  DFMA R14, R12, R16, R10 ;  /* 0x000000100c0e722b */ /* 0x000fe2000000000a */
[----:B------:R-:W-:Y:S10]  /*0330*/  @!P0 BRA `(.L_x_3) ;  /* 0x0000000000088947 */ /* 0x000ff40003800000 */
[----:B------:R-:W-:-:S07]  /*0340*/  MOV R0, 0x360 ;  /* 0x0000036000007802 */ /* 0x000fce0000000f00 */
[----:B------:R-:W-:Y:S05]  /*0350*/  CALL.REL.NOINC `($__internal_1_$__cuda_sm20_dsqrt_rn_f64_mediumpath_v1) ;  /* 0x0000001000f87944 */ /* 0x000fea0003c00000 */
.L_x_3:
[----:B------:R-:W-:Y:S05]  /*0360*/  BSYNC.RECONVERGENT B0 ;  /* 0x0000000000007941 */ /* 0x000fea0003800200 */
.L_x_2:
[----:B------:R-:W-:Y:S02]  /*0370*/  IMAD.MOV.U32 R8, RZ, RZ, R14 ;  /* 0x000000ffff087224 */ /* 0x000fe400078e000e */
[----:B------:R-:W-:Y:S01]  /*0380*/  IMAD.MOV.U32 R9, RZ, RZ, R15 ;  /* 0x000000ffff097224 */ /* 0x000fe200078e000f */
[----:B------:R-:W-:Y:S06]  /*0390*/  BRA `(.L_x_0) ;  /* 0x0000000c00e47947 */ /* 0x000fec0003800000 */
.L_x_1:
[----:B------:R-:W-:-:S14]  /*03a0*/  DSETP.NEU.AND P0, PT, R10, UR8, PT ;  /* 0x000000080a007e2a */ /* 0x000fdc000bf0d000 */
[----:B------:R-:W-:Y:S01]  /*03b0*/  @!P0 DSETP.MAX.AND P1, P2, R4, R6, PT ;  /* 0x000000060400822a */ /* 0x000fe20003a2f000 */
[----:B------:R-:W-:Y:S02]  /*03c0*/  @!P0 IMAD.MOV.U32 R0, RZ, RZ, R5 ;  /* 0x000000ffff008224 */ /* 0x000fe400078e0005 */
[----:B------:R-:W-:-:S05]  /*03d0*/  @!P0 IMAD.MOV.U32 R3, RZ, RZ, R7 ;  /* 0x000000ffff038224 */ /* 0x000fca00078e0007 */
[----:B------:R-:W-:Y:S01]  /*03e0*/  @!P0 FSEL R9, R0, R3, P1 ;  /* 0x0000000300098208 */ /* 0x000fe20000800000 */
[----:B------:R-:W-:Y:S01]  /*03f0*/  @!P0 IMAD.MOV.U32 R0, RZ, RZ, R4 ;  /* 0x000000ffff008224 */ /* 0x000fe200078e0004 */
[----:B------:R-:W-:Y:S01]  /*0400*/  @!P0 LOP3.LUT R12, R3, 0x80000, RZ, 0xfc, !PT ;  /* 0x00080000030c8812 */ /* 0x000fe200078efcff */
[----:B------:R-:W-:-:S03]  /*0410*/  @!P0 IMAD.MOV.U32 R3, RZ, RZ, R6 ;  /* 0x000000ffff038224 */ /* 0x000fc600078e0006 */
[----:B------:R-:W-:Y:S02]  /*0420*/  @!P0 SEL R9, R12, R9, P2 ;  /* 0x000000090c098207 */ /* 0x000fe40001000000 */
[----:B------:R-:W-:Y:S01]  /*0430*/  @!P0 SEL R8, R0, R3, P1 ;  /* 0x0000000300088207 */ /* 0x000fe20000800000 */
[----:B------:R-:W-:Y:S06]  /*0440*/  @!P0 BRA `(.L_x_0) ;  /* 0x0000000c00b88947 */ /* 0x000fec0003800000 */
[----:B------:R-:W0:Y:S01]  /*0450*/  LDC.64 R26, c[0x0][0x390] ;  /* 0x0000e400ff1a7b82 */ /* 0x000e220000000a00 */
[----:B------:R-:W-:Y:S01]  /*0460*/  DSETP.NEU.AND P2, PT, R4, RZ, PT ;  /* 0x000000ff0400722a */ /* 0x000fe20003f4d000 */
[----:B0-----:R-:W-:-:S04]  /*0470*/  SHF.R.U32.HI R0, RZ, 0x14, R27 ;  /* 0x00000014ff007819 */ /* 0x001fc8000001161b */
[----:B------:R-:W-:-:S05]  /*0480*/  LOP3.LUT R0, R0, 0x7ff, RZ, 0xc0, !PT ;  /* 0x000007ff00007812 */ /* 0x000fca00078ec0ff */
[----:B------:R-:W-:-:S05]  /*0490*/  VIADD R9, R0, 0xfffffc0c ;  /* 0xfffffc0c00097836 */ /* 0x000fca0000000000 */
[CC--:B------:R-:W-:Y:S02]  /*04a0*/  SHF.L.U32 R3, R26.reuse, R9.reuse, RZ ;  /* 0x000000091a037219 */ /* 0x0c0fe400000006ff */
[----:B------:R-:W-:Y:S02]  /*04b0*/  SHF.L.U64.HI R26, R26, R9, R27 ;  /* 0x000000091a1a7219 */ /* 0x000fe4000001021b */
[----:B------:R-:W-:-:S04]  /*04c0*/  ISETP.NE.U32.AND P1, PT, R3, RZ, PT ;  /* 0x000000ff0300720c */ /* 0x000fc80003f25070 */
[----:B------:R-:W-:-:S04]  /*04d0*/  ISETP.NE.AND.EX P1, PT, R26, -0x80000000, PT, P1 ;  /* 0x800000001a00780c */ /* 0x000fc80003f25310 */
[----:B------:R-:W-:Y:S01]  /*04e0*/  PLOP3.LUT P0, PT, P1, PT, PT, 0x8, 0x80 ;  /* 0x000000000080781c */ /* 0x000fe20000f0e170 */
[----:B------:R-:W-:-:S12]  /*04f0*/  @P2 BRA `(.L_x_4) ;  /* 0x0000000000182947 */ /* 0x000fd80003800000 */
[----:B------:R-:W-:Y:S01]  /*0500*/  ISETP.GE.AND P2, PT, R27, RZ, PT ;  /* 0x000000ff1b00720c */ /* 0x000fe20003f46270 */
[----:B------:R-:W-:Y:S01]  /*0510*/  DSETP.NEU.AND P1, PT, |R10|, 0.5, !P1 ;  /* 0x3fe000000a00742a */ /* 0x000fe20004f2d200 */
[----:B------:R-:W-:-:S05]  /*0520*/  IMAD.MOV.U32 R8, RZ, RZ, RZ ;  /* 0x000000ffff087224 */ /* 0x000fca00078e00ff */
[----:B------:R-:W-:-:S06]  /*0530*/  SEL R9, R5, RZ, P1 ;  /* 0x000000ff05097207 */ /* 0x000fcc0000800000 */
[----:B------:R-:W-:Y:S01]  /*0540*/  @!P2 LOP3.LUT R9, R9, 0x7ff00000, RZ, 0xfc, !PT ;  /* 0x7ff000000909a812 */ /* 0x000fe200078efcff */
[----:B------:R-:W-:Y:S06]  /*0550*/  BRA `(.L_x_5) ;  /* 0x00000000005c7947 */ /* 0x000fec0003800000 */
.L_x_4:
[----:B------:R-:W0:Y:S01]  /*0560*/  LDCU.64 UR10, c[0x0][0x390] ;  /* 0x00007200ff0a77ac */ /* 0x000e220008000a00 */
[----:B------:R-:W-:Y:S01]  /*0570*/  DADD R10, -RZ, |R4| ;  /* 0x00000000ff0a7229 */ /* 0x000fe20000000504 */
[----:B------:R-:W-:Y:S01]  /*0580*/  BSSY.RECONVERGENT B0, `(.L_x_6) ;  /* 0x0000006000007945 */ /* 0x000fe20003800200 */
[----:B------:R-:W-:-:S08]  /*0590*/  MOV R0, 0x5e0 ;  /* 0x000005e000007802 */ /* 0x000fd00000000f00 */
[----:B------:R-:W-:Y:S02]  /*05a0*/  IMAD.MOV.U32 R29, RZ, RZ, R11 ;  /* 0x000000ffff1d7224 */ /* 0x000fe400078e000b */
[----:B0-----:R-:W-:Y:S02]  /*05b0*/  IMAD.U32 R28, RZ, RZ, UR10 ;  /* 0x0000000aff1c7e24 */ /* 0x001fe4000f8e00ff */
[----:B------:R-:W-:-:S07]  /*05c0*/  IMAD.U32 R27, RZ, RZ, UR11 ;  /* 0x0000000bff1b7e24 */ /* 0x000fce000f8e00ff */
[----:B------:R-:W-:Y:S05]  /*05d0*/  CALL.REL.NOINC `($_Z9fw_kernelPdiid$__internal_accurate_pow) ;  /* 0x0000001400047944 */ /* 0x000fea0003c00000 */
[----:B------:R-:W-:Y:S05]  /*05e0*/  BSYNC.RECONVERGENT B0 ;  /* 0x0000000000007941 */ /* 0x000fea0003800200 */
.L_x_6:
[----:B------:R-:W0:Y:S01]  /*05f0*/  LDCU.64 UR10, c[0x0][0x390] ;  /* 0x00007200ff0a77ac */ /* 0x000e220008000a00 */
[----:B------:R-:W-:Y:S01]  /*0600*/  DADD R14, -RZ, -R12 ;  /* 0x00000000ff0e7229 */ /* 0x000fe2000000090c */
[----:B------:R-:W-:Y:S02]  /*0610*/  ISETP.GE.AND P3, PT, R5, RZ, PT ;  /* 0x000000ff0500720c */ /* 0x000fe40003f66270 */
[----:B------:R-:W-:Y:S01]  /*0620*/  PLOP3.LUT P1, PT, P0, PT, PT, 0x80, 0x8 ;  /* 0x000000000008781c */ /* 0x000fe2000072f070 */
[----:B0-----:R-:W-:Y:S02]  /*0630*/  IMAD.U32 R10, RZ, RZ, UR10 ;  /* 0x0000000aff0a7e24 */ /* 0x001fe4000f8e00ff */
[----:B------:R-:W-:-:S04]  /*0640*/  IMAD.U32 R11, RZ, RZ, UR11 ;  /* 0x0000000bff0b7e24 */ /* 0x000fc8000f8e00ff */
[----:B------:R-:W0:Y:S02]  /*0650*/  FRND.F64.TRUNC R8, R10 ;  /* 0x0000000a00087313 */ /* 0x000e24000030d800 */
[----:B0-----:R-:W-:Y:S01]  /*0660*/  DSETP.NEU.AND P2, PT, R8, R10, PT ;  /* 0x0000000a0800722a */ /* 0x001fe20003f4d000 */
[-C--:B------:R-:W-:Y:S02]  /*0670*/  FSEL R9, R14, R12.reuse, P0 ;  /* 0x0000000c0e097208 */ /* 0x080fe40000000000 */
[-C--:B------:R-:W-:Y:S02]  /*0680*/  FSEL R14, R15, R13.reuse, P0 ;  /* 0x0000000d0f0e7208 */ /* 0x080fe40000000000 */
[----:B------:R-:W-:Y:S02]  /*0690*/  FSEL R8, R9, R12, !P3 ;  /* 0x0000000c09087208 */ /* 0x000fe40005800000 */
[----:B------:R-:W-:-:S07]  /*06a0*/  FSEL R9, R14, R13, !P3 ;  /* 0x0000000d0e097208 */ /* 0x000fce0005800000 */
[----:B------:R-:W-:Y:S02]  /*06b0*/  @P2 FSEL R8, R8, RZ, P3 ;  /* 0x000000ff08082208 */ /* 0x000fe40001800000 */
[----:B------:R-:W-:-:S07]  /*06c0*/  @P2 FSEL R9, R9, -QNAN , P3 ;  /* 0xfff8000009092808 */ /* 0x000fce0001800000 */
.L_x_5:
[----:B------:R-:W-:-:S10]  /*06d0*/  DADD R12, R4, R10 ;  /* 0x00000000040c7229 */ /* 0x000fd4000000000a */
[----:B------:R-:W-:-:S04]  /*06e0*/  LOP3.LUT R12, R13, 0x7ff00000, RZ, 0xc0, !PT ;  /* 0x7ff000000d0c7812 */ /* 0x000fc800078ec0ff */
[----:B------:R-:W-:-:S13]  /*06f0*/  ISETP.NE.AND P2, PT, R12, 0x7ff00000, PT ;  /* 0x7ff000000c00780c */ /* 0x000fda0003f45270 */
[----:B------:R-:W-:Y:S05]  /*0700*/  @P2 BRA `(.L_x_7) ;  /* 0x0000000000682947 */ /* 0x000fea0003800000 */
[----:B------:R-:W-:-:S14]  /*0710*/  DSETP.NAN.AND P2, PT, R4, R10, PT ;  /* 0x0000000a0400722a */ /* 0x000fdc0003f48000 */
[----:B------:R-:W-:Y:S01]  /*0720*/  @P2 DADD R8, R4, R10 ;  /* 0x0000000004082229 */ /* 0x000fe2000000000a */
[----:B------:R-:W-:Y:S10]  /*0730*/  @P2 BRA `(.L_x_7) ;  /* 0x00000000005c2947 */ /* 0x000ff40003800000 */
[----:B------:R-:W-:-:S14]  /*0740*/  DSETP.NEU.AND P2, PT, |R10|, +INF , PT ;  /* 0x7ff000000a00742a */ /* 0x000fdc0003f4d200 */
[----:B------:R-:W-:Y:S05]  /*0750*/  @P2 BRA `(.L_x_8) ;  /* 0x0000000000242947 */ /* 0x000fea0003800000 */
[----:B------:R-:W0:Y:S01]  /*0760*/  LDC R0, c[0x0][0x394] ;  /* 0x0000e500ff007b82 */ /* 0x000e220000000800 */
[----:B------:R-:W-:-:S06]  /*0770*/  DSETP.GT.AND P1, PT, |R4|, 1, PT ;  /* 0x3ff000000400742a */ /* 0x000fcc0003f24200 */
[----:B------:R-:W-:Y:S01]  /*0780*/  SEL R8, RZ, 0x7ff00000, !P1 ;  /* 0x7ff00000ff087807 */ /* 0x000fe20004800000 */
[----:B------:R-:W-:Y:S01]  /*0790*/  DSETP.NEU.AND P1, PT, R4, -1, PT ;  /* 0xbff000000400742a */ /* 0x000fe20003f2d000 */
[----:B0-----:R-:W-:-:S13]  /*07a0*/  ISETP.GE.AND P2, PT, R0, RZ, PT ;  /* 0x000000ff0000720c */ /* 0x001fda0003f46270 */
[----:B------:R-:W-:-:S04]  /*07b0*/  @!P2 LOP3.LUT R8, R8, 0x7ff00000, RZ, 0x3c, !PT ;  /* 0x7ff000000808a812 */ /* 0x000fc800078e3cff */
[----:B------:R-:W-:Y:S01]  /*07c0*/  SEL R9, R8, 0x3ff00000, P1 ;  /* 0x3ff0000008097807 */ /* 0x000fe20000800000 */
[----:B------:R-:W-:Y:S01]  /*07d0*/  IMAD.MOV.U32 R8, RZ, RZ, RZ ;  /* 0x000000ffff087224 */ /* 0x000fe200078e00ff */
[----:B------:R-:W-:Y:S06]  /*07e0*/  BRA `(.L_x_7) ;  /* 0x0000000000307947 */ /* 0x000fec0003800000 */
.L_x_8:
[----:B------:R-:W-:-:S14]  /*07f0*/  DSETP.NEU.AND P2, PT, |R4|, +INF , PT ;  /* 0x7ff000000400742a */ /* 0x000fdc0003f4d200 */
[----:B------:R-:W-:Y:S05]  /*0800*/  @P2 BRA `(.L_x_7) ;  /* 0x0000000000282947 */ /* 0x000fea0003800000 */
[----:B------:R-:W0:Y:S01]  /*0810*/  LDC R0, c[0x0][0x394] ;  /* 0x0000e500ff007b82 */ /* 0x000e220000000800 */
[----:B------:R-:W-:Y:S01]  /*0820*/  ISETP.GE.AND P2, PT, R5, RZ, PT ;  /* 0x000000ff0500720c */ /* 0x000fe20003f46270 */
[----:B------:R-:W-:Y:S01]  /*0830*/  IMAD.MOV.U32 R8, RZ, RZ, RZ ;  /* 0x000000ffff087224 */ /* 0x000fe200078e00ff */
[C---:B0-----:R-:W-:Y:S02]  /*0840*/  ISETP.GE.AND P3, PT, R0.reuse, RZ, PT ;  /* 0x000000ff0000720c */ /* 0x041fe40003f66270 */
[----:B------:R-:W-:Y:S02]  /*0850*/  LOP3.LUT R0, R0, 0x7fffffff, RZ, 0xc0, !PT ;  /* 0x7fffffff00007812 */ /* 0x000fe400078ec0ff */
[----:B------:R-:W-:Y:S02]  /*0860*/  SEL R9, RZ, 0x7ff00000, !P3 ;  /* 0x7ff00000ff097807 */ /* 0x000fe40005800000 */
[----:B------:R-:W-:-:S03]  /*0870*/  ISETP.NE.AND P3, PT, R0, 0x3fe00000, PT ;  /* 0x3fe000000000780c */ /* 0x000fc60003f65270 */
[----:B------:R-:W-:-:S05]  /*0880*/  VIADD R0, R9, 0x80000000 ;  /* 0x8000000009007836 */ /* 0x000fca0000000000 */
[----:B------:R-:W-:-:S04]  /*0890*/  SEL R0, R0, R9, P3 ;  /* 0x0000000900007207 */ /* 0x000fc80001800000 */
[----:B------:R-:W-:-:S07]  /*08a0*/  @!P2 SEL R9, R0, R9, P1 ;  /* 0x000000090009a207 */ /* 0x000fce0000800000 */
.L_x_7:
[----:B------:R-:W-:Y:S01]  /*08b0*/  DSETP.NEU.AND P1, PT, R6, RZ, PT ;  /* 0x000000ff0600722a */ /* 0x000fe20003f2d000 */
[----:B------:R-:W-:-:S13]  /*08c0*/  BSSY.RECONVERGENT B0, `(.L_x_9) ;  /* 0x0000023000007945 */ /* 0x000fda0003800200 */
[----:B------:R-:W-:Y:S05]  /*08d0*/  @P1 BRA `(.L_x_10) ;  /* 0x0000000000241947 */ /* 0x000fea0003800000 */
[----:B------:R-:W0:Y:S01]  /*08e0*/  LDCU UR7, c[0x0][0x394] ;  /* 0x00007280ff0777ac */ /* 0x000e220008000800 */
[----:B------:R-:W-:Y:S01]  /*08f0*/  ISETP.NE.U32.AND P0, PT, R3, RZ, PT ;  /* 0x000000ff0300720c */ /* 0x000fe20003f05070 */
[----:B------:R-:W-:-:S03]  /*0900*/  IMAD.MOV.U32 R14, RZ, RZ, RZ ;  /* 0x000000ffff0e7224 */ /* 0x000fc600078e00ff */
[----:B------:R-:W-:Y:S02]  /*0910*/  ISETP.NE.AND.EX P0, PT, R26, -0x80000000, PT, P0 ;  /* 0x800000001a00780c */ /* 0x000fe40003f05300 */
[----:B0-----:R-:W-:-:S11]  /*0920*/  ISETP.LE.AND P1, PT, RZ, UR7, PT ;  /* 0x00000007ff007c0c */ /* 0x001fd6000bf23270 */
[----:B------:R-:W-:-:S06]  /*0930*/  DSETP.NEU.AND P0, PT, |R10|, 0.5, !P0 ;  /* 0x3fe000000a00742a */ /* 0x000fcc000470d200 */
[----:B------:R-:W-:-:S04]  /*0940*/  SEL R15, R7, RZ, P0 ;  /* 0x000000ff070f7207 */ /* 0x000fc80000000000 */
[----:B------:R-:W-:Y:S01]  /*0950*/  @!P1 LOP3.LUT R15, R15, 0x7ff00000, RZ, 0xfc, !PT ;  /* 0x7ff000000f0f9812 */ /* 0x000fe200078efcff */
[----:B------:R-:W-:Y:S06]  /*0960*/  BRA `(.L_x_11) ;  /* 0x0000000000607947 */ /* 0x000fec0003800000 */
.L_x_10:
        /* <DEDUP_REMOVED lines=9> */
.L_x_12:
[----:B------:R-:W0:Y:S01]  /*0a00*/  LDCU.64 UR10, c[0x0][0x390] ;  /* 0x00007200ff0a77ac */ /* 0x000e220008000a00 */
[----:B------:R-:W-:Y:S01]  /*0a10*/  DADD R16, -RZ, -R12 ;  /* 0x00000000ff107229 */ /* 0x000fe2000000090c */
[----:B------:R-:W-:Y:S02]  /*0a20*/  ISETP.NE.U32.AND P1, PT, R3, RZ, PT ;  /* 0x000000ff0300720c */ /* 0x000fe40003f25070 */
[----:B------:R-:W-:Y:S02]  /*0a30*/  ISETP.GE.AND P3, PT, R7, RZ, PT ;  /* 0x000000ff0700720c */ /* 0x000fe40003f66270 */
[----:B------:R-:W-:-:S05]  /*0a40*/  ISETP.NE.AND.EX P1, PT, R26, -0x80000000, PT, P1 ;  /* 0x800000001a00780c */ /* 0x000fca0003f25310 */
[----:B------:R-:W-:Y:S02]  /*0a50*/  FSEL R3, R16, R12, !P1 ;  /* 0x0000000c10037208 */ /* 0x000fe40004800000 */
[----:B------:R-:W-:Y:S01]  /*0a60*/  FSEL R16, R17, R13, !P1 ;  /* 0x0000000d11107208 */ /* 0x000fe20004800000 */
[----:B0-----:R-:W-:Y:S02]  /*0a70*/  IMAD.U32 R10, RZ, RZ, UR10 ;  /* 0x0000000aff0a7e24 */ /* 0x001fe4000f8e00ff */
[----:B------:R-:W-:-:S04]  /*0a80*/  IMAD.U32 R11, RZ, RZ, UR11 ;  /* 0x0000000bff0b7e24 */ /* 0x000fc8000f8e00ff */
[----:B------:R-:W0:Y:S02]  /*0a90*/  FRND.F64.TRUNC R14, R10 ;  /* 0x0000000a000e7313 */ /* 0x000e24000030d800 */
[----:B0-----:R-:W-:Y:S01]  /*0aa0*/  DSETP.NEU.AND P2, PT, R14, R10, PT ;  /* 0x0000000a0e00722a */ /* 0x001fe20003f4d000 */
[----:B------:R-:W-:Y:S02]  /*0ab0*/  FSEL R14, R3, R12, !P3 ;  /* 0x0000000c030e7208 */ /* 0x000fe40005800000 */
[----:B------:R-:W-:-:S11]  /*0ac0*/  FSEL R15, R16, R13, !P3 ;  /* 0x0000000d100f7208 */ /* 0x000fd60005800000 */
[----:B------:R-:W-:Y:S02]  /*0ad0*/  @P2 FSEL R14, R14, RZ, P3 ;  /* 0x000000ff0e0e2208 */ /* 0x000fe40001800000 */
[----:B------:R-:W-:-:S07]  /*0ae0*/  @P2 FSEL R15, R15, -QNAN , P3 ;  /* 0xfff800000f0f2808 */ /* 0x000fce0001800000 */
.L_x_11:
[----:B------:R-:W-:Y:S05]  /*0af0*/  BSYNC.RECONVERGENT B0 ;  /* 0x0000000000007941 */ /* 0x000fea0003800200 */
.L_x_9:
[----:B------:R-:W-:Y:S01]  /*0b00*/  DADD R12, R6, R10 ;  /* 0x00000000060c7229 */ /* 0x000fe2000000000a */
[----:B------:R-:W-:Y:S09]  /*0b10*/  BSSY.RECONVERGENT B0, `(.L_x_13) ;  /* 0x000001e000007945 */ /* 0x000ff20003800200 */
        /* <DEDUP_REMOVED lines=8> */
[----:B------:R-:W0:Y:S01]  /*0ba0*/  LDCU UR7, c[0x0][0x394] ;  /* 0x00007280ff0777ac */ /* 0x000e220008000800 */
[----:B------:R-:W-:-:S06]  /*0bb0*/  DSETP.GT.AND P0, PT, |R6|, 1, PT ;  /* 0x3ff000000600742a */ /* 0x000fcc0003f04200 */
[----:B------:R-:W-:Y:S01]  /*0bc0*/  SEL R14, RZ, 0x7ff00000, !P0 ;  /* 0x7ff00000ff0e7807 */ /* 0x000fe20004000000 */
[----:B------:R-:W-:Y:S01]  /*0bd0*/  DSETP.NEU.AND P0, PT, R6, -1, PT ;  /* 0xbff000000600742a */ /* 0x000fe20003f0d000 */
[----:B0-----:R-:W-:-:S13]  /*0be0*/  ISETP.LE.AND P1, PT, RZ, UR7, PT ;  /* 0x00000007ff007c0c */ /* 0x001fda000bf23270 */
[----:B------:R-:W-:-:S04]  /*0bf0*/  @!P1 LOP3.LUT R14, R14, 0x7ff00000, RZ, 0x3c, !PT ;  /* 0x7ff000000e0e9812 */ /* 0x000fc800078e3cff */
[----:B------:R-:W-:Y:S01]  /*0c00*/  SEL R15, R14, 0x3ff00000, P0 ;  /* 0x3ff000000e0f7807 */ /* 0x000fe20000000000 */
[----:B------:R-:W-:Y:S01]  /*0c10*/  IMAD.MOV.U32 R14, RZ, RZ, RZ ;  /* 0x000000ffff0e7224 */ /* 0x000fe200078e00ff */
[----:B------:R-:W-:Y:S06]  /*0c20*/  BRA `(.L_x_14) ;  /* 0x0000000000307947 */ /* 0x000fec0003800000 */
.L_x_15:
        /* <DEDUP_REMOVED lines=12> */
.L_x_14:
[----:B------:R-:W-:Y:S05]  /*0cf0*/  BSYNC.RECONVERGENT B0 ;  /* 0x0000000000007941 */ /* 0x000fea0003800200 */
.L_x_13:
[----:B------:R-:W0:Y:S01]  /*0d00*/  LDC R0, c[0x0][0x394] ;  /* 0x0000e500ff007b82 */ /* 0x000e220000000800 */
[----:B------:R-:W-:Y:S02]  /*0d10*/  DSETP.NEU.AND P1, PT, R6, 1, PT ;  /* 0x3ff000000600742a */ /* 0x000fe40003f2d000 */
[----:B------:R-:W-:Y:S02]  /*0d20*/  DSETP.NEU.AND P2, PT, R4, 1, PT ;  /* 0x3ff000000400742a */ /* 0x000fe40003f4d000 */
[----:B------:R-:W-:Y:S02]  /*0d30*/  DSETP.NEU.AND P0, PT, R10, RZ, PT ;  /* 0x000000ff0a00722a */ /* 0x000fe40003f0d000 */
[----:B------:R-:W-:Y:S02]  /*0d40*/  FSEL R5, R14, RZ, P1 ;  /* 0x000000ff0e057208 */ /* 0x000fe40000800000 */
[----:B------:R-:W-:Y:S02]  /*0d50*/  FSEL R14, R15, 1.875, P1 ;  /* 0x3ff000000f0e7808 */ /* 0x000fe40000800000 */
[----:B------:R-:W-:-:S02]  /*0d60*/  FSEL R4, R8, RZ, P2 ;  /* 0x000000ff08047208 */ /* 0x000fc40001000000 */
[----:B------:R-:W-:Y:S02]  /*0d70*/  FSEL R3, R9, 1.875, P2 ;  /* 0x3ff0000009037808 */ /* 0x000fe40001000000 */
[----:B------:R-:W-:Y:S02]  /*0d80*/  FSEL R8, R5, RZ, P0 ;  /* 0x000000ff05087208 */ /* 0x000fe40000000000 */
[----:B------:R-:W-:Y:S02]  /*0d90*/  FSEL R9, R14, 1.875, P0 ;  /* 0x3ff000000e097808 */ /* 0x000fe40000000000 */
[----:B------:R-:W-:Y:S02]  /*0da0*/  FSEL R4, R4, RZ, P0 ;  /* 0x000000ff04047208 */ /* 0x000fe40000000000 */
[----:B------:R-:W-:Y:S01]  /*0db0*/  FSEL R5, R3, 1.875, P0 ;  /* 0x3ff0000003057808 */ /* 0x000fe20000000000 */
[----:B0-----:R-:W0:Y:S01]  /*0dc0*/  MUFU.RCP64H R13, R0 ;  /* 0x00000000000d7308 */ /* 0x001e220000001800 */
[----:B------:R-:W-:-:S04]  /*0dd0*/  VIADD R12, R0, 0x300402 ;  /* 0x00300402000c7836 */ /* 0x000fc80000000000 */
[----:B------:R-:W-:Y:S01]  /*0de0*/  DADD R4, R4, R8 ;  /* 0x0000000004047229 */ /* 0x000fe20000000008 */
[----:B------:R-:W-:Y:S01]  /*0df0*/  FSETP.GEU.AND P0, PT, |R12|, 5.8789094863358348022e-39, PT ;  /* 0x004004020c00780b */ /* 0x000fe20003f0e200 */
[----:B0-----:R-:W-:-:S08]  /*0e00*/  DFMA R16, R12, -R10, 1 ;  /* 0x3ff000000c10742b */ /* 0x001fd0000000080a */
[----:B------:R-:W-:-:S08]  /*0e10*/  DFMA R16, R16, R16, R16 ;  /* 0x000000101010722b */ /* 0x000fd00000000010 */
[----:B------:R-:W-:-:S08]  /*0e20*/  DFMA R6, R12, R16, R12 ;  /* 0x000000100c06722b */ /* 0x000fd0000000000c */
[----:B------:R-:W-:-:S08]  /*0e30*/  DFMA R10, R6, -R10, 1 ;  /* 0x3ff00000060a742b */ /* 0x000fd0000000080a */
[----:B------:R-:W-:Y:S01]  /*0e40*/  DFMA R6, R6, R10, R6 ;  /* 0x0000000a0606722b */ /* 0x000fe20000000006 */
[----:B------:R-:W-:Y:S10]  /*0e50*/  @P0 BRA `(.L_x_16) ;  /* 0x0000000000180947 */ /* 0x000ff40003800000 */
[----:B------:R-:W-:Y:S02]  /*0e60*/  LOP3.LUT R10, R0, 0x7fffffff, RZ, 0xc0, !PT ;  /* 0x7fffffff000a7812 */ /* 0x000fe400078ec0ff */
[----:B------:R-:W-:-:S03]  /*0e70*/  MOV R0, 0xea0 ;  /* 0x00000ea000007802 */ /* 0x000fc60000000f00 */
[----:B------:R-:W-:-:S07]  /*0e80*/  VIADD R10, R10, 0xfff00000 ;  /* 0xfff000000a0a7836 */ /* 0x000fce0000000000 */
[----:B------:R-:W-:Y:S05]  /*0e90*/  CALL.REL.NOINC `($__internal_0_$__cuda_sm20_dblrcp_rn_slowpath_v3) ;  /* 0x0000000400847944 */ /* 0x000fea0003c00000 */
[----:B------:R-:W-:Y:S02]  /*0ea0*/  IMAD.MOV.U32 R6, RZ, RZ, R8 ;  /* 0x000000ffff067224 */ /* 0x000fe400078e0008 */
[----:B------:R-:W-:-:S07]  /*0eb0*/  IMAD.MOV.U32 R7, RZ, RZ, R9 ;  /* 0x000000ffff077224 */ /* 0x000fce00078e0009 */
.L_x_16:
[----:B------:R-:W-:Y:S01]  /*0ec0*/  SHF.R.U32.HI R0, RZ, 0x14, R7 ;  /* 0x00000014ff007819 */ /* 0x000fe20000011607 */
[----:B------:R-:W-:Y:S01]  /*0ed0*/  DSETP.NEU.AND P2, PT, R4, RZ, PT ;  /* 0x000000ff0400722a */ /* 0x000fe20003f4d000 */
[----:B------:R-:W-:Y:S02]  /*0ee0*/  BSSY.RECONVERGENT B0, `(.L_x_17) ;  /* 0x0000020000007945 */ /* 0x000fe40003800200 */
[----:B------:R-:W-:-:S03]  /*0ef0*/  LOP3.LUT R0, R0, 0x7ff, RZ, 0xc0, !PT ;  /* 0x000007ff00007812 */ /* 0x000fc600078ec0ff */
[----:B------:R-:W-:Y:S02]  /*0f00*/  ISETP.GE.OR P3, PT, R7, RZ, P2 ;  /* 0x000000ff0700720c */ /* 0x000fe40001766670 */
[----:B------:R-:W-:-:S05]  /*0f10*/  VIADD R3, R0, 0xfffffc0c ;  /* 0xfffffc0c00037836 */ /* 0x000fca0000000000 */
[CC--:B------:R-:W-:Y:S01]  /*0f20*/  SHF.L.U32 R0, R6.reuse, R3.reuse, RZ ;  /* 0x0000000306007219 */ /* 0x0c0fe200000006ff */
[----:B------:R-:W-:Y:S01]  /*0f30*/  @!P2 IMAD.MOV.U32 R8, RZ, RZ, RZ ;  /* 0x000000ffff08a224 */ /* 0x000fe200078e00ff */
[----:B------:R-:W-:Y:S02]  /*0f40*/  SHF.L.U64.HI R3, R6, R3, R7 ;  /* 0x0000000306037219 */ /* 0x000fe40000010207 */
[----:B------:R-:W-:-:S04]  /*0f50*/  ISETP.NE.U32.AND P0, PT, R0, RZ, PT ;  /* 0x000000ff0000720c */ /* 0x000fc80003f05070 */
[----:B------:R-:W-:-:S04]  /*0f60*/  ISETP.NE.AND.EX P0, PT, R3, -0x80000000, PT, P0 ;  /* 0x800000000300780c */ /* 0x000fc80003f05300 */
[----:B------:R-:W-:-:S09]  /*0f70*/  PLOP3.LUT P1, PT, P0, PT, PT, 0x8, 0x80 ;  /* 0x000000000080781c */ /* 0x000fd2000072e170 */
[----:B------:R-:W-:-:S06]  /*0f80*/  @!P2 DSETP.NEU.AND P1, PT, |R6|, 0.5, !P0 ;  /* 0x3fe000000600a42a */ /* 0x000fcc000472d200 */
[----:B------:R-:W-:-:S04]  /*0f90*/  @!P2 SEL R9, R5, RZ, P1 ;  /* 0x000000ff0509a207 */ /* 0x000fc80000800000 */
[----:B------:R-:W-:Y:S01]  /*0fa0*/  @!P3 LOP3.LUT R9, R9, 0x7ff00000, RZ, 0xfc, !PT ;  /* 0x7ff000000909b812 */ /* 0x000fe200078efcff */
[----:B------:R-:W-:Y:S06]  /*0fb0*/  @!P2 BRA `(.L_x_18) ;  /* 0x000000000048a947 */ /* 0x000fec0003800000 */
[----:B------:R-:W-:Y:S01]  /*0fc0*/  DADD R10, -RZ, |R4| ;  /* 0x00000000ff0a7229 */ /* 0x000fe20000000504 */
[----:B------:R-:W-:Y:S01]  /*0fd0*/  BSSY.RECONVERGENT B1, `(.L_x_19) ;  /* 0x0000006000017945 */ /* 0x000fe20003800200 */
[----:B------:R-:W-:Y:S01]  /*0fe0*/  IMAD.MOV.U32 R28, RZ, RZ, R6 ;  /* 0x000000ffff1c7224 */ /* 0x000fe200078e0006 */
[----:B------:R-:W-:Y:S01]  /*0ff0*/  MOV R0, 0x1030 ;  /* 0x0000103000007802 */ /* 0x000fe20000000f00 */
[----:B------:R-:W-:-:S06]  /*1000*/  IMAD.MOV.U32 R27, RZ, RZ, R7 ;  /* 0x000000ffff1b7224 */ /* 0x000fcc00078e0007 */
[----:B------:R-:W-:-:S07]  /*1010*/  IMAD.MOV.U32 R29, RZ, RZ, R11 ;  /* 0x000000ffff1d7224 */ /* 0x000fce00078e000b */
[----:B------:R-:W-:Y:S05]  /*1020*/  CALL.REL.NOINC `($_Z9fw_kernelPdiid$__internal_accurate_pow) ;  /* 0x0000000800707944 */ /* 0x000fea0003c00000 */
[----:B------:R-:W-:Y:S05]  /*1030*/  BSYNC.RECONVERGENT B1 ;  /* 0x0000000000017941 */ /* 0x000fea0003800200 */
.L_x_19:
[----:B------:R-:W0:Y:S01]  /*1040*/  FRND.F64.TRUNC R8, R6 ;  /* 0x0000000600087313 */ /* 0x000e22000030d800 */
[----:B------:R-:W-:Y:S01]  /*1050*/  DADD R10, -RZ, -R12 ;  /* 0x00000000ff0a7229 */ /* 0x000fe2000000090c */
[----:B------:R-:W-:-:S09]  /*1060*/  ISETP.GE.AND P2, PT, R5, RZ, PT ;  /* 0x000000ff0500720c */ /* 0x000fd20003f46270 */
[-C--:B------:R-:W-:Y:S02]  /*1070*/  FSEL R3, R10, R12.reuse, P1 ;  /* 0x0000000c0a037208 */ /* 0x080fe40000800000 */
[-C--:B------:R-:W-:Y:S01]  /*1080*/  FSEL R10, R11, R13.reuse, P1 ;  /* 0x0000000d0b0a7208 */ /* 0x080fe20000800000 */
[----:B0-----:R-:W-:Y:S01]  /*1090*/  DSETP.NEU.AND P0, PT, R6, R8, PT ;  /* 0x000000080600722a */ /* 0x001fe20003f0d000 */
[----:B------:R-:W-:Y:S02]  /*10a0*/  FSEL R8, R3, R12, !P2 ;  /* 0x0000000c03087208 */ /* 0x000fe40005000000 */
[----:B------:R-:W-:-:S11]  /*10b0*/  FSEL R9, R10, R13, !P2 ;  /* 0x0000000d0a097208 */ /* 0x000fd60005000000 */
[----:B------:R-:W-:Y:S02]  /*10c0*/  @P0 FSEL R8, R8, RZ, P2 ;  /* 0x000000ff08080208 */ /* 0x000fe40001000000 */
[----:B------:R-:W-:-:S07]  /*10d0*/  @P0 FSEL R9, R9, -QNAN , P2 ;  /* 0xfff8000009090808 */ /* 0x000fce0001000000 */
.L_x_18:
[----:B------:R-:W-:Y:S05]  /*10e0*/  BSYNC.RECONVERGENT B0 ;  /* 0x0000000000007941 */ /* 0x000fea0003800200 */
.L_x_17:
        /* <DEDUP_REMOVED lines=10> */
[----:B------:R-:W-:Y:S01]  /*1190*/  ISETP.GE.AND P1, PT, R7, RZ, PT ;  /* 0x000000ff0700720c */ /* 0x000fe20003f26270 */
[----:B------:R-:W-:-:S06]  /*11a0*/  DSETP.GT.AND P0, PT, |R4|, 1, PT ;  /* 0x3ff000000400742a */ /* 0x000fcc0003f04200 */
[----:B------:R-:W-:Y:S01]  /*11b0*/  SEL R8, RZ, 0x7ff00000, !P0 ;  /* 0x7ff00000ff087807 */ /* 0x000fe20004000000 */
[----:B------:R-:W-:-:S05]  /*11c0*/  DSETP.NEU.AND P0, PT, R4, -1, PT ;  /* 0xbff000000400742a */ /* 0x000fca0003f0d000 */
[----:B------:R-:W-:-:S04]  /*11d0*/  @!P1 LOP3.LUT R8, R8, 0x7ff00000, RZ, 0x3c, !PT ;  /* 0x7ff0000008089812 */ /* 0x000fc800078e3cff */
[----:B------:R-:W-:Y:S01]  /*11e0*/  SEL R9, R8, 0x3ff00000, P0 ;  /* 0x3ff0000008097807 */ /* 0x000fe20000000000 */
[----:B------:R-:W-:Y:S01]  /*11f0*/  IMAD.MOV.U32 R8, RZ, RZ, RZ ;  /* 0x000000ffff087224 */ /* 0x000fe200078e00ff */
[----:B------:R-:W-:Y:S06]  /*1200*/  BRA `(.L_x_21) ;  /* 0x00000000002c7947 */ /* 0x000fec0003800000 */
.L_x_22:
[----:B------:R-:W-:-:S14]  /*1210*/  DSETP.NEU.AND P0, PT, |R4|, +INF , PT ;  /* 0x7ff000000400742a */ /* 0x000fdc0003f0d200 */
[----:B------:R-:W-:Y:S05]  /*1220*/  @P0 BRA `(.L_x_21) ;  /* 0x0000000000240947 */ /* 0x000fea0003800000 */
[C---:B------:R-:W-:Y:S01]  /*1230*/  ISETP.GE.AND P0, PT, R7.reuse, RZ, PT ;  /* 0x000000ff0700720c */ /* 0x040fe20003f06270 */
[----:B------:R-:W-:Y:S01]  /*1240*/  IMAD.MOV.U32 R8, RZ, RZ, RZ ;  /* 0x000000ffff087224 */ /* 0x000fe200078e00ff */
[----:B------:R-:W-:Y:S02]  /*1250*/  LOP3.LUT R0, R7, 0x7fffffff, RZ, 0xc0, !PT ;  /* 0x7fffffff07007812 */ /* 0x000fe400078ec0ff */
[----:B------:R-:W-:Y:S02]  /*1260*/  SEL R9, RZ, 0x7ff00000, !P0 ;  /* 0x7ff00000ff097807 */ /* 0x000fe40004000000 */
[----:B------:R-:W-:Y:S02]  /*1270*/  ISETP.GE.AND P2, PT, R5, RZ, PT ;  /* 0x000000ff0500720c */ /* 0x000fe40003f46270 */
[----:B------:R-:W-:Y:S01]  /*1280*/  ISETP.NE.AND P0, PT, R0, 0x3fe00000, PT ;  /* 0x3fe000000000780c */ /* 0x000fe20003f05270 */
[----:B------:R-:W-:-:S05]  /*1290*/  VIADD R0, R9, 0x80000000 ;  /* 0x8000000009007836 */ /* 0x000fca0000000000 */
[----:B------:R-:W-:-:S05]  /*12a0*/  SEL R0, R0, R9, P0 ;  /* 0x0000000900007207 */ /* 0x000fca0000000000 */
[----:B------:R-:W-:-:S07]  /*12b0*/  @!P2 SEL R9, R0, R9, P1 ;  /* 0x000000090009a207 */ /* 0x000fce0000800000 */
.L_x_21:
[----:B------:R-:W-:Y:S05]  /*12c0*/  BSYNC.RECONVERGENT B0 ;  /* 0x0000000000007941 */ /* 0x000fea0003800200 */
.L_x_20:
[----:B------:R-:W-:Y:S02]  /*12d0*/  DSETP.NEU.AND P0, PT, R4, 1, PT ;  /* 0x3ff000000400742a */ /* 0x000fe40003f0d000 */
[----:B------:R-:W-:-:S04]  /*12e0*/  DSETP.NEU.AND P1, PT, R6, RZ, PT ;  /* 0x000000ff0600722a */ /* 0x000fc80003f2d000 */
[----:B------:R-:W-:Y:S02]  /*12f0*/  FSEL R8, R8, RZ, P0 ;  /* 0x000000ff08087208 */ /* 0x000fe40000000000 */
[----:B------:R-:W-:Y:S02]  /*1300*/  FSEL R9, R9, 1.875, P0 ;  /* 0x3ff0000009097808 */ /* 0x000fe40000000000 */
[----:B------:R-:W-:Y:S02]  /*1310*/  FSEL R8, R8, RZ, P1 ;  /* 0x000000ff08087208 */ /* 0x000fe40000800000 */
[----:B------:R-:W-:-:S07]  /*1320*/  FSEL R9, R9, 1.875, P1 ;  /* 0x3ff0000009097808 */ /* 0x000fce0000800000 */
.L_x_0:
[----:B------:R-:W0:Y:S08]  /*1330*/  LDC R3, c[0x0][0x388] ;  /* 0x0000e200ff037b82 */ /* 0x000e300000000800 */
[----:B------:R-:W1:Y:S01]  /*1340*/  LDC.64 R4, c[0x0][0x380] ;  /* 0x0000e000ff047b82 */ /* 0x000e620000000a00 */
[----:B0-----:R-:W-:-:S04]  /*1350*/  IMAD R3, R3, UR6, R2 ;  /* 0x0000000603037c24 */ /* 0x001fc8000f8e0202 */
[----:B-1----:R-:W-:-:S05]  /*1360*/  IMAD.WIDE.U32 R2, R3, 0x8, R4 ;  /* 0x0000000803027825 */ /* 0x002fca00078e0004 */
[----:B------:R-:W2:Y:S02]  /*1370*/  LDG.E.64 R4, desc[UR4][R2.64] ;  /* 0x0000000402047981 */ /* 0x000ea4000c1e1b00 */
[----:B--2---:R-:W-:-:S14]  /*1380*/  DSETP.GEU.AND P0, PT, R8, R4, PT ;  /* 0x000000040800722a */ /* 0x004fdc0003f0e000 */
[----:B------:R-:W-:Y:S05]  /*1390*/  @P0 EXIT ;  /* 0x000000000000094d */ /* 0x000fea0003800000 */
.L_x_23:
[----:B------:R-:W-:Y:S01]  /*13a0*/  DSETP.MIN.AND P0, P1, R4, R8, PT ;  /* 0x000000080400722a */ /* 0x000fe20003900000 */
[----:B------:R-:W-:Y:S01]  /*13b0*/  IMAD.MOV.U32 R0, RZ, RZ, R5 ;  /* 0x000000ffff007224 */ /* 0x000fe200078e0005 */
[----:B------:R-:W-:Y:S05]  /*13c0*/  YIELD ;  /* 0x0000000000007946 */ /* 0x000fea0003800000 */
[----:B------:R-:W-:Y:S02]  /*13d0*/  IMAD.MOV.U32 R11, RZ, RZ, R9 ;  /* 0x000000ffff0b7224 */ /* 0x000fe400078e0009 */
[----:B------:R-:W-:-:S03]  /*13e0*/  IMAD.MOV.U32 R7, RZ, RZ, R8 ;  /* 0x000000ffff077224 */ /* 0x000fc600078e0008 */
[----:B------:R-:W-:Y:S01]  /*13f0*/  FSEL R13, R0, R11, P0 ;  /* 0x0000000b000d7208 */ /* 0x000fe20000000000 */
[----:B------:R-:W-:Y:S01]  /*1400*/  IMAD.MOV.U32 R0, RZ, RZ, R4 ;  /* 0x000000ffff007224 */ /* 0x000fe200078e0004 */
[----:B------:R-:W-:-:S04]  /*1410*/  @P1 LOP3.LUT R13, R11, 0x80000, RZ, 0xfc, !PT ;  /* 0x000800000b0d1812 */ /* 0x000fc800078efcff */
[----:B------:R-:W-:Y:S01]  /*1420*/  SEL R6, R0, R7, P0 ;  /* 0x0000000700067207 */ /* 0x000fe20000000000 */
[----:B------:R-:W-:-:S06]  /*1430*/  IMAD.MOV.U32 R7, RZ, RZ, R13 ;  /* 0x000000ffff077224 */ /* 0x000fcc00078e000d */
[----:B------:R-:W2:Y:S02]  /*1440*/  ATOMG.E.CAS.64.STRONG.GPU PT, R6, [R2], R4, R6 ;  /* 0x00000004020673a9 */ /* 0x000ea400001ee506 */
[----:B--2---:R-:W-:Y:S01]  /*1450*/  ISETP.NE.U32.AND P0, PT, R4, R6, PT ;  /* 0x000000060400720c */ /* 0x004fe20003f05070 */
[----:B------:R-:W-:-:S03]  /*1460*/  IMAD.MOV.U32 R4, RZ, RZ, R6 ;  /* 0x000000ffff047224 */ /* 0x000fc600078e0006 */
[----:B------:R-:W-:Y:S01]  /*1470*/  ISETP.NE.AND.EX P0, PT, R5, R7, PT, P0 ;  /* 0x000000070500720c */ /* 0x000fe20003f05300 */
[----:B------:R-:W-:-:S12]  /*1480*/  IMAD.MOV.U32 R5, RZ, RZ, R7 ;  /* 0x000000ffff057224 */ /* 0x000fd800078e0007 */
[----:B------:R-:W-:Y:S05]  /*1490*/  @P0 BRA `(.L_x_23) ;  /* 0xfffffffc00c00947 */ /* 0x000fea000383ffff */
[----:B------:R-:W-:Y:S05]  /*14a0*/  EXIT ;  /* 0x000000000000794d */ /* 0x000fea0003800000 */
        .weak           $__internal_0_$__cuda_sm20_dblrcp_rn_slowpath_v3
        .type           $__internal_0_$__cuda_sm20_dblrcp_rn_slowpath_v3,@function
        .size           $__internal_0_$__cuda_sm20_dblrcp_rn_slowpath_v3,($__internal_1_$__cuda_sm20_dsqrt_rn_f64_mediumpath_v1 - $__internal_0_$__cuda_sm20_dblrcp_rn_slowpath_v3)
$__internal_0_$__cuda_sm20_dblrcp_rn_slowpath_v3:
[----:B------:R-:W0:Y:S08]  /*14b0*/  LDC.64 R6, c[0x0][0x390] ;  /* 0x0000e400ff067b82 */ /* 0x000e300000000a00 */
[----:B------:R-:W1:Y:S01]  /*14c0*/  LDC R3, c[0x0][0x394] ;  /* 0x0000e500ff037b82 */ /* 0x000e620000000800 */
[----:B0-----:R-:W-:-:S14]  /*14d0*/  DSETP.GTU.AND P0, PT, |R6|, +INF , PT ;  /* 0x7ff000000600742a */ /* 0x001fdc0003f0c200 */
[----:B-1----:R-:W-:Y:S05]  /*14e0*/  @P0 BRA `(.L_x_24) ;  /* 0x0000000000800947 */ /* 0x002fea0003800000 */
[----:B------:R-:W-:-:S05]  /*14f0*/  LOP3.LUT R11, R3, 0x7fffffff, RZ, 0xc0, !PT ;  /* 0x7fffffff030b7812 */ /* 0x000fca00078ec0ff */
[----:B------:R-:W-:-:S05]  /*1500*/  VIADD R8, R11, 0xffffffff ;  /* 0xffffffff0b087836 */ /* 0x000fca0000000000 */
[----:B------:R-:W-:-:S13]  /*1510*/  ISETP.GE.U32.AND P0, PT, R8, 0x7fefffff, PT ;  /* 0x7fefffff0800780c */ /* 0x000fda0003f06070 */
[----:B------:R-:W-:Y:S01]  /*1520*/  @P0 LOP3.LUT R9, R3, 0x7ff00000, RZ, 0x3c, !PT ;  /* 0x7ff0000003090812 */ /* 0x000fe200078e3cff */
[----:B------:R-:W-:Y:S01]  /*1530*/  @P0 IMAD.MOV.U32 R8, RZ, RZ, RZ ;  /* 0x000000ffff080224 */ /* 0x000fe200078e00ff */
[----:B------:R-:W-:Y:S06]  /*1540*/  @P0 BRA `(.L_x_25) ;  /* 0x0000000000700947 */ /* 0x000fec0003800000 */
[----:B------:R-:W-:-:S13]  /*1550*/  ISETP.GE.U32.AND P0, PT, R11, 0x1000001, PT ;  /* 0x010000010b00780c */ /* 0x000fda0003f06070 */
[----:B------:R-:W-:Y:S05]  /*1560*/  @!P0 BRA `(.L_x_26) ;  /* 0x0000000000388947 */ /* 0x000fea0003800000 */
[----:B------:R-:W0:Y:S01]  /*1570*/  LDCU UR7, c[0x0][0x390] ;  /* 0x00007200ff0777ac */ /* 0x000e220008000800 */
[----:B------:R-:W-:-:S04]  /*1580*/  VIADD R9, R3, 0xc0200000 ;  /* 0xc020000003097836 */ /* 0x000fc80000000000 */
[----:B------:R-:W1:Y:S01]  /*1590*/  MUFU.RCP64H R11, R9 ;  /* 0x00000009000b7308 */ /* 0x000e620000001800 */
[----:B0-----:R-:W-:-:S06]  /*15a0*/  IMAD.U32 R8, RZ, RZ, UR7 ;  /* 0x00000007ff087e24 */ /* 0x001fcc000f8e00ff */
[----:B-1----:R-:W-:-:S08]  /*15b0*/  DFMA R12, -R8, R10, 1 ;  /* 0x3ff00000080c742b */ /* 0x002fd0000000010a */
[----:B------:R-:W-:-:S08]  /*15c0*/  DFMA R12, R12, R12, R12 ;  /* 0x0000000c0c0c722b */ /* 0x000fd0000000000c */
[----:B------:R-:W-:-:S08]  /*15d0*/  DFMA R12, R10, R12, R10 ;  /* 0x0000000c0a0c722b */ /* 0x000fd0000000000a */
[----:B------:R-:W-:-:S08]  /*15e0*/  DFMA R10, -R8, R12, 1 ;  /* 0x3ff00000080a742b */ /* 0x000fd0000000010c */
[----:B------:R-:W-:-:S08]  /*15f0*/  DFMA R10, R12, R10, R12 ;  /* 0x0000000a0c0a722b */ /* 0x000fd0000000000c */
[----:B------:R-:W-:-:S08]  /*1600*/  DMUL R10, R10, 2.2250738585072013831e-308 ;  /* 0x001000000a0a7828 */ /* 0x000fd00000000000 */
[----:B------:R-:W-:-:S08]  /*1610*/  DFMA R6, R10, -R6, 1 ;  /* 0x3ff000000a06742b */ /* 0x000fd00000000806 */
[----:B------:R-:W-:-:S08]  /*1620*/  DFMA R6, R6, R6, R6 ;  /* 0x000000060606722b */ /* 0x000fd00000000006 */
[----:B------:R-:W-:Y:S01]  /*1630*/  DFMA R8, R10, R6, R10 ;  /* 0x000000060a08722b */ /* 0x000fe2000000000a */
[----:B------:R-:W-:Y:S10]  /*1640*/  BRA `(.L_x_25) ;  /* 0x0000000000307947 */ /* 0x000ff40003800000 */
.L_x_26:
[----:B------:R-:W-:Y:S01]  /*1650*/  DMUL R6, R6, 8.11296384146066816958e+31 ;  /* 0x4690000006067828 */ /* 0x000fe20000000000 */
[----:B------:R-:W-:-:S05]  /*1660*/  IMAD.MOV.U32 R8, RZ, RZ, R10 ;  /* 0x000000ffff087224 */ /* 0x000fca00078e000a */
[----:B------:R-:W0:Y:S02]  /*1670*/  MUFU.RCP64H R9, R7 ;  /* 0x0000000700097308 */ /* 0x000e240000001800 */
[----:B0-----:R-:W-:-:S08]  /*1680*/  DFMA R10, -R6, R8, 1 ;  /* 0x3ff00000060a742b */ /* 0x001fd00000000108 */
[----:B------:R-:W-:-:S08]  /*1690*/  DFMA R10, R10, R10, R10 ;  /* 0x0000000a0a0a722b */ /* 0x000fd0000000000a */
[----:B------:R-:W-:-:S08]  /*16a0*/  DFMA R10, R8, R10, R8 ;  /* 0x0000000a080a722b */ /* 0x000fd00000000008 */
[----:B------:R-:W-:-:S08]  /*16b0*/  DFMA R8, -R6, R10, 1 ;  /* 0x3ff000000608742b */ /* 0x000fd0000000010a */
[----:B------:R-:W-:-:S08]  /*16c0*/  DFMA R8, R10, R8, R10 ;  /* 0x000000080a08722b */ /* 0x000fd0000000000a */
[----:B------:R-:W-:Y:S01]  /*16d0*/  DMUL R8, R8, 8.11296384146066816958e+31 ;  /* 0x4690000008087828 */ /* 0x000fe20000000000 */
[----:B------:R-:W-:Y:S10]  /*16e0*/  BRA `(.L_x_25) ;  /* 0x0000000000087947 */ /* 0x000ff40003800000 */
.L_x_24:
[----:B------:R-:W0:Y:S01]  /*16f0*/  LDC R8, c[0x0][0x390] ;  /* 0x0000e400ff087b82 */ /* 0x000e220000000800 */
[----:B------:R-:W-:-:S07]  /*1700*/  LOP3.LUT R9, R3, 0x80000, RZ, 0xfc, !PT ;  /* 0x0008000003097812 */ /* 0x000fce00078efcff */
.L_x_25:
[----:B------:R-:W-:Y:S02]  /*1710*/  IMAD.MOV.U32 R6, RZ, RZ, R0 ;  /* 0x000000ffff067224 */ /* 0x000fe400078e0000 */
[----:B------:R-:W-:-:S04]  /*1720*/  IMAD.MOV.U32 R7, RZ, RZ, 0x0 ;  /* 0x00000000ff077424 */ /* 0x000fc800078e00ff */
[----:B0-----:R-:W-:Y:S05]  /*1730*/  RET.REL.NODEC R6 `(_Z9fw_kernelPdiid) ;  /* 0xffffffe806307950 */ /* 0x001fea0003c3ffff */
        .weak           $__internal_1_$__cuda_sm20_dsqrt_rn_f64_mediumpath_v1
        .type           $__internal_1_$__cuda_sm20_dsqrt_rn_f64_mediumpath_v1,@function
        .size           $__internal_1_$__cuda_sm20_dsqrt_rn_f64_mediumpath_v1,($_Z9fw_kernelPdiid$__internal_accurate_pow - $__internal_1_$__cuda_sm20_dsqrt_rn_f64_mediumpath_v1)
$__internal_1_$__cuda_sm20_dsqrt_rn_f64_mediumpath_v1:
[----:B------:R-:W-:Y:S01]  /*1740*/  ISETP.GE.U32.AND P0, PT, R6, -0x3400000, PT ;  /* 0xfcc000000600780c */ /* 0x000fe20003f06070 */
[----:B------:R-:W-:Y:S01]  /*1750*/  BSSY.RECONVERGENT B1, `(.L_x_27) ;  /* 0x0000024000017945 */ /* 0x000fe20003800200 */
[----:B------:R-:W-:-:S11]  /*1760*/  IMAD.MOV.U32 R9, RZ, RZ, R17 ;  /* 0x000000ffff097224 */ /* 0x000fd600078e0011 */
[----:B------:R-:W-:Y:S05]  /*1770*/  @!P0 BRA `(.L_x_28) ;  /* 0x0000000000208947 */ /* 0x000fea0003800000 */
[----:B------:R-:W-:-:S10]  /*1780*/  DFMA.RM R8, R12, R8, R10 ;  /* 0x000000080c08722b */ /* 0x000fd4000000400a */
[----:B------:R-:W-:-:S05]  /*1790*/  IADD3 R6, P0, PT, R8, 0x1, RZ ;  /* 0x0000000108067810 */ /* 0x000fca0007f1e0ff */
[----:B------:R-:W-:-:S06]  /*17a0*/  IMAD.X R7, RZ, RZ, R9, P0 ;  /* 0x000000ffff077224 */ /* 0x000fcc00000e0609 */
[----:B------:R-:W-:-:S08]  /*17b0*/  DFMA.RP R4, -R8, R6, R4 ;  /* 0x000000060804722b */ /* 0x000fd00000008104 */
[----:B------:R-:W-:-:S06]  /*17c0*/  DSETP.GT.AND P0, PT, R4, RZ, PT ;  /* 0x000000ff0400722a */ /* 0x000fcc0003f04000 */
[----:B------:R-:W-:Y:S02]  /*17d0*/  FSEL R6, R6, R8, P0 ;  /* 0x0000000806067208 */ /* 0x000fe40000000000 */
[----:B------:R-:W-:Y:S01]  /*17e0*/  FSEL R7, R7, R9, P0 ;  /* 0x0000000907077208 */ /* 0x000fe20000000000 */
[----:B------:R-:W-:Y:S06]  /*17f0*/  BRA `(.L_x_29) ;  /* 0x0000000000647947 */ /* 0x000fec0003800000 */
.L_x_28:
[----:B------:R-:W-:-:S14]  /*1800*/  DSETP.NE.AND P0, PT, R4, RZ, PT ;  /* 0x000000ff0400722a */ /* 0x000fdc0003f05000 */
[----:B------:R-:W-:Y:S05]  /*1810*/  @!P0 BRA `(.L_x_30) ;  /* 0x0000000000588947 */ /* 0x000fea0003800000 */
[----:B------:R-:W-:-:S13]  /*1820*/  ISETP.GE.AND P0, PT, R5, RZ, PT ;  /* 0x000000ff0500720c */ /* 0x000fda0003f06270 */
[----:B------:R-:W-:Y:S02]  /*1830*/  @!P0 IMAD.MOV.U32 R6, RZ, RZ, 0x0 ;  /* 0x00000000ff068424 */ /* 0x000fe400078e00ff */
[----:B------:R-:W-:Y:S01]  /*1840*/  @!P0 IMAD.MOV.U32 R7, RZ, RZ, -0x80000 ;  /* 0xfff80000ff078424 */ /* 0x000fe200078e00ff */
[----:B------:R-:W-:Y:S06]  /*1850*/  @!P0 BRA `(.L_x_29) ;  /* 0x00000000004c8947 */ /* 0x000fec0003800000 */
[----:B------:R-:W-:-:S13]  /*1860*/  ISETP.GT.AND P0, PT, R5, 0x7fefffff, PT ;  /* 0x7fefffff0500780c */ /* 0x000fda0003f04270 */
[----:B------:R-:W-:Y:S05]  /*1870*/  @P0 BRA `(.L_x_30) ;  /* 0x0000000000400947 */ /* 0x000fea0003800000 */
[----:B------:R-:W-:Y:S01]  /*1880*/  DMUL R4, R4, 8.11296384146066816958e+31 ;  /* 0x4690000004047828 */ /* 0x000fe20000000000 */
[----:B------:R-:W-:Y:S02]  /*1890*/  IMAD.MOV.U32 R6, RZ, RZ, RZ ;  /* 0x000000ffff067224 */ /* 0x000fe400078e00ff */
[----:B------:R-:W-:Y:S02]  /*18a0*/  IMAD.MOV.U32 R10, RZ, RZ, 0x0 ;  /* 0x00000000ff0a7424 */ /* 0x000fe400078e00ff */
[----:B------:R-:W-:Y:S01]  /*18b0*/  IMAD.MOV.U32 R11, RZ, RZ, 0x3fd80000 ;  /* 0x3fd80000ff0b7424 */ /* 0x000fe200078e00ff */
[----:B------:R-:W0:Y:S02]  /*18c0*/  MUFU.RSQ64H R7, R5 ;  /* 0x0000000500077308 */ /* 0x000e240000001c00 */
[----:B0-----:R-:W-:-:S08]  /*18d0*/  DMUL R8, R6, R6 ;  /* 0x0000000606087228 */ /* 0x001fd00000000000 */
[----:B------:R-:W-:-:S08]  /*18e0*/  DFMA R8, R4, -R8, 1 ;  /* 0x3ff000000408742b */ /* 0x000fd00000000808 */
[----:B------:R-:W-:Y:S02]  /*18f0*/  DFMA R10, R8, R10, 0.5 ;  /* 0x3fe00000080a742b */ /* 0x000fe4000000000a */
[----:B------:R-:W-:-:S08]  /*1900*/  DMUL R8, R6, R8 ;  /* 0x0000000806087228 */ /* 0x000fd00000000000 */
[----:B------:R-:W-:-:S08]  /*1910*/  DFMA R8, R10, R8, R6 ;  /* 0x000000080a08722b */ /* 0x000fd00000000006 */
[----:B------:R-:W-:Y:S02]  /*1920*/  DMUL R6, R4, R8 ;  /* 0x0000000804067228 */ /* 0x000fe40000000000 */
[----:B------:R-:W-:-:S06]  /*1930*/  VIADD R9, R9, 0xfff00000 ;  /* 0xfff0000009097836 */ /* 0x000fcc0000000000 */
[----:B------:R-:W-:-:S08]  /*1940*/  DFMA R10, R6, -R6, R4 ;  /* 0x80000006060a722b */ /* 0x000fd00000000004 */
[----:B------:R-:W-:-:S10]  /*1950*/  DFMA R6, R8, R10, R6 ;  /* 0x0000000a0806722b */ /* 0x000fd40000000006 */
[----:B------:R-:W-:Y:S01]  /*1960*/  VIADD R7, R7, 0xfcb00000 ;  /* 0xfcb0000007077836 */ /* 0x000fe20000000000 */
[----:B------:R-:W-:Y:S06]  /*1970*/  BRA `(.L_x_29) ;  /* 0x0000000000047947 */ /* 0x000fec0003800000 */
.L_x_30:
[----:B------:R-:W-:-:S11]  /*1980*/  DADD R6, R4, R4 ;  /* 0x0000000004067229 */ /* 0x000fd60000000004 */
.L_x_29:
[----:B------:R-:W-:Y:S05]  /*1990*/  BSYNC.RECONVERGENT B1 ;  /* 0x0000000000017941 */ /* 0x000fea0003800200 */
.L_x_27:
[----:B------:R-:W-:Y:S02]  /*19a0*/  IMAD.MOV.U32 R4, RZ, RZ, R0 ;  /* 0x000000ffff047224 */ /* 0x000fe400078e0000 */
[----:B------:R-:W-:Y:S02]  /*19b0*/  IMAD.MOV.U32 R5, RZ, RZ, 0x0 ;  /* 0x00000000ff057424 */ /* 0x000fe400078e00ff */
[----:B------:R-:W-:Y:S02]  /*19c0*/  IMAD.MOV.U32 R14, RZ, RZ, R6 ;  /* 0x000000ffff0e7224 */ /* 0x000fe400078e0006 */
[----:B------:R-:W-:Y:S01]  /*19d0*/  IMAD.MOV.U32 R15, RZ, RZ, R7 ;  /* 0x000000ffff0f7224 */ /* 0x000fe200078e0007 */
[----:B------:R-:W-:Y:S06]  /*19e0*/  RET.REL.NODEC R4 `(_Z9fw_kernelPdiid) ;  /* 0xffffffe404847950 */ /* 0x000fec0003c3ffff */
        .type           $_Z9fw_kernelPdiid$__internal_accurate_pow,@function
        .size           $_Z9fw_kernelPdiid$__internal_accurate_pow,(.L_x_57 - $_Z9fw_kernelPdiid$__internal_accurate_pow)
$_Z9fw_kernelPdiid$__internal_accurate_pow:
[----:B------:R-:W-:Y:S01]  /*19f0*/  ISETP.GT.U32.AND P2, PT, R29, 0xfffff, PT ;  /* 0x000fffff1d00780c */ /* 0x000fe20003f44070 */
[--C-:B------:R-:W-:Y:S01]  /*1a00*/  IMAD.MOV.U32 R11, RZ, RZ, R29.reuse ;  /* 0x000000ffff0b7224 */ /* 0x100fe200078e001d */
[----:B------:R-:W-:Y:S01]  /*1a10*/  UMOV UR10, 0x7d2cafe2 ;  /* 0x7d2cafe2000a7882 */ /* 0x000fe20000000000 */
[----:B------:R-:W-:Y:S01]  /*1a20*/  IMAD.MOV.U32 R14, RZ, RZ, 0x41ad3b5a ;  /* 0x41ad3b5aff0e7424 */ /* 0x000fe200078e00ff */
[----:B------:R-:W-:Y:S01]  /*1a30*/  UMOV UR11, 0x3eb0f5ff ;  /* 0x3eb0f5ff000b7882 */ /* 0x000fe20000000000 */
[----:B------:R-:W-:Y:S01]  /*1a40*/  IMAD.MOV.U32 R15, RZ, RZ, 0x3ed0f5d2 ;  /* 0x3ed0f5d2ff0f7424 */ /* 0x000fe200078e00ff */
[----:B------:R-:W-:Y:S01]  /*1a50*/  SHF.R.U32.HI R29, RZ, 0x14, R29 ;  /* 0x00000014ff1d7819 */ /* 0x000fe2000001161d */
[----:B------:R-:W-:Y:S01]  /*1a60*/  UMOV UR12, 0x3b39803f ;  /* 0x3b39803f000c7882 */ /* 0x000fe20000000000 */
[----:B------:R-:W-:-:S05]  /*1a70*/  UMOV UR13, 0x3c7abc9e ;  /* 0x3c7abc9e000d7882 */ /* 0x000fca0000000000 */
[----:B------:R-:W-:-:S10]  /*1a80*/  @!P2 DMUL R20, R10, 1.80143985094819840000e+16 ;  /* 0x435000000a14a828 */ /* 0x000fd40000000000 */
[----:B------:R-:W-:Y:S01]  /*1a90*/  @!P2 IMAD.MOV.U32 R11, RZ, RZ, R21 ;  /* 0x000000ffff0ba224 */ /* 0x000fe200078e0015 */
[----:B------:R-:W-:Y:S01]  /*1aa0*/  @!P2 LEA.HI R29, R21, 0xffffffca, RZ, 0xc ;  /* 0xffffffca151da811 */ /* 0x000fe200078f60ff */
[----:B------:R-:W-:-:S03]  /*1ab0*/  @!P2 IMAD.MOV.U32 R10, RZ, RZ, R20 ;  /* 0x000000ffff0aa224 */ /* 0x000fc600078e0014 */
[----:B------:R-:W-:Y:S01]  /*1ac0*/  LOP3.LUT R11, R11, 0x800fffff, RZ, 0xc0, !PT ;  /* 0x800fffff0b0b7812 */ /* 0x000fe200078ec0ff */
[----:B------:R-:W-:Y:S02]  /*1ad0*/  IMAD.MOV.U32 R12, RZ, RZ, R10 ;  /* 0x000000ffff0c7224 */ /* 0x000fe400078e000a */
[----:B------:R-:W-:Y:S01]  /*1ae0*/  IMAD.MOV.U32 R10, RZ, RZ, RZ ;  /* 0x000000ffff0a7224 */ /* 0x000fe200078e00ff */
[----:B------:R-:W-:-:S04]  /*1af0*/  LOP3.LUT R13, R11, 0x3ff00000, RZ, 0xfc, !PT ;  /* 0x3ff000000b0d7812 */ /* 0x000fc800078efcff */
[----:B------:R-:W-:-:S13]  /*1b00*/  ISETP.GE.U32.AND P3, PT, R13, 0x3ff6a09f, PT ;  /* 0x3ff6a09f0d00780c */ /* 0x000fda0003f66070 */
[----:B------:R-:W-:-:S04]  /*1b10*/  @P3 VIADD R11, R13, 0xfff00000 ;  /* 0xfff000000d0b3836 */ /* 0x000fc80000000000 */
[----:B------:R-:W-:-:S06]  /*1b20*/  @P3 IMAD.MOV.U32 R13, RZ, RZ, R11 ;  /* 0x000000ffff0d3224 */ /* 0x000fcc00078e000b */
[C---:B------:R-:W-:Y:S02]  /*1b30*/  DADD R18, R12.reuse, 1 ;  /* 0x3ff000000c127429 */ /* 0x040fe40000000000 */
[----:B------:R-:W-:-:S04]  /*1b40*/  DADD R12, R12, -1 ;  /* 0xbff000000c0c7429 */ /* 0x000fc80000000000 */
[----:B------:R-:W0:Y:S02]  /*1b50*/  MUFU.RCP64H R11, R19 ;  /* 0x00000013000b7308 */ /* 0x000e240000001800 */
[----:B0-----:R-:W-:-:S08]  /*1b60*/  DFMA R16, -R18, R10, 1 ;  /* 0x3ff000001210742b */ /* 0x001fd0000000010a */
[----:B------:R-:W-:-:S08]  /*1b70*/  DFMA R16, R16, R16, R16 ;  /* 0x000000101010722b */ /* 0x000fd00000000010 */
[----:B------:R-:W-:-:S08]  /*1b80*/  DFMA R16, R10, R16, R10 ;  /* 0x000000100a10722b */ /* 0x000fd0000000000a */
[----:B------:R-:W-:-:S08]  /*1b90*/  DMUL R10, R12, R16 ;  /* 0x000000100c0a7228 */ /* 0x000fd00000000000 */
[----:B------:R-:W-:-:S08]  /*1ba0*/  DFMA R10, R12, R16, R10 ;  /* 0x000000100c0a722b */ /* 0x000fd0000000000a */
[----:B------:R-:W-:-:S08]  /*1bb0*/  DMUL R22, R10, R10 ;  /* 0x0000000a0a167228 */ /* 0x000fd00000000000 */
[----:B------:R-:W-:Y:S01]  /*1bc0*/  DFMA R14, R22, UR10, R14 ;  /* 0x0000000a160e7c2b */ /* 0x000fe2000800000e */
[----:B------:R-:W-:Y:S01]  /*1bd0*/  UMOV UR10, 0x75488a3f ;  /* 0x75488a3f000a7882 */ /* 0x000fe20000000000 */
[----:B------:R-:W-:-:S06]  /*1be0*/  UMOV UR11, 0x3ef3b20a ;  /* 0x3ef3b20a000b7882 */ /* 0x000fcc0000000000 */
[----:B------:R-:W-:Y:S01]  /*1bf0*/  DFMA R18, R22, R14, UR10 ;  /* 0x0000000a16127e2b */ /* 0x000fe2000800000e */
[----:B------:R-:W-:Y:S01]  /*1c00*/  UMOV UR10, 0xe4faecd5 ;  /* 0xe4faecd5000a7882 */ /* 0x000fe20000000000 */
[----:B------:R-:W-:Y:S01]  /*1c10*/  UMOV UR11, 0x3f1745cd ;  /* 0x3f1745cd000b7882 */ /* 0x000fe20000000000 */
[----:B------:R-:W-:-:S05]  /*1c20*/  DADD R14, R12, -R10 ;  /* 0x000000000c0e7229 */ /* 0x000fca000000080a */
[----:B------:R-:W-:Y:S01]  /*1c30*/  DFMA R18, R22, R18, UR10 ;  /* 0x0000000a16127e2b */ /* 0x000fe20008000012 */
[----:B------:R-:W-:Y:S01]  /*1c40*/  UMOV UR10, 0x258a578b ;  /* 0x258a578b000a7882 */ /* 0x000fe20000000000 */
[----:B------:R-:W-:Y:S01]  /*1c50*/  UMOV UR11, 0x3f3c71c7 ;  /* 0x3f3c71c7000b7882 */ /* 0x000fe20000000000 */
[----:B------:R-:W-:-:S05]  /*1c60*/  DADD R14, R14, R14 ;  /* 0x000000000e0e7229 */ /* 0x000fca000000000e */
[----:B------:R-:W-:Y:S01]  /*1c70*/  DFMA R18, R22, R18, UR10 ;  /* 0x0000000a16127e2b */ /* 0x000fe20008000012 */
[----:B------:R-:W-:Y:S01]  /*1c80*/  UMOV UR10, 0x9242b910 ;  /* 0x9242b910000a7882 */ /* 0x000fe20000000000 */
[----:B------:R-:W-:Y:S01]  /*1c90*/  UMOV UR11, 0x3f624924 ;  /* 0x3f624924000b7882 */ /* 0x000fe20000000000 */
[----:B------:R-:W-:-:S05]  /*1ca0*/  DFMA R14, R12, -R10, R14 ;  /* 0x8000000a0c0e722b */ /* 0x000fca000000000e */
[----:B------:R-:W-:Y:S01]  /*1cb0*/  DFMA R18, R22, R18, UR10 ;  /* 0x0000000a16127e2b */ /* 0x000fe20008000012 */
[----:B------:R-:W-:Y:S01]  /*1cc0*/  UMOV UR10, 0x99999dfb ;  /* 0x99999dfb000a7882 */ /* 0x000fe20000000000 */
[----:B------:R-:W-:Y:S01]  /*1cd0*/  UMOV UR11, 0x3f899999 ;  /* 0x3f899999000b7882 */ /* 0x000fe20000000000 */
[----:B------:R-:W-:-:S05]  /*1ce0*/  DMUL R14, R16, R14 ;  /* 0x0000000e100e7228 */ /* 0x000fca0000000000 */
[----:B------:R-:W-:Y:S01]  /*1cf0*/  DFMA R18, R22, R18, UR10 ;  /* 0x0000000a16127e2b */ /* 0x000fe20008000012 */
[----:B------:R-:W-:Y:S01]  /*1d00*/  UMOV UR10, 0x55555555 ;  /* 0x55555555000a7882 */ /* 0x000fe20000000000 */
[----:B------:R-:W-:-:S03]  /*1d10*/  UMOV UR11, 0x3fb55555 ;  /* 0x3fb55555000b7882 */ /* 0x000fc60000000000 */
[----:B------:R-:W-:Y:S02]  /*1d20*/  VIADD R21, R15, 0x100000 ;  /* 0x001000000f157836 */ /* 0x000fe40000000000 */
[----:B------:R-:W-:Y:S01]  /*1d30*/  IMAD.MOV.U32 R20, RZ, RZ, R14 ;  /* 0x000000ffff147224 */ /* 0x000fe200078e000e */
[----:B------:R-:W-:-:S08]  /*1d40*/  DFMA R12, R22, R18, UR10 ;  /* 0x0000000a160c7e2b */ /* 0x000fd00008000012 */
[----:B------:R-:W-:Y:S01]  /*1d50*/  DADD R16, -R12, UR10 ;  /* 0x0000000a0c107e29 */ /* 0x000fe20008000100 */
[----:B------:R-:W-:Y:S01]  /*1d60*/  UMOV UR10, 0xb9e7b0 ;  /* 0x00b9e7b0000a7882 */ /* 0x000fe20000000000 */
[----:B------:R-:W-:-:S06]  /*1d70*/  UMOV UR11, 0x3c46a4cb ;  /* 0x3c46a4cb000b7882 */ /* 0x000fcc0000000000 */
[----:B------:R-:W-:Y:S02]  /*1d80*/  DFMA R16, R22, R18, R16 ;  /* 0x000000121610722b */ /* 0x000fe40000000010 */
[----:B------:R-:W-:-:S06]  /*1d90*/  DMUL R18, R10, R10 ;  /* 0x0000000a0a127228 */ /* 0x000fcc0000000000 */
[----:B------:R-:W-:Y:S01]  /*1da0*/  DADD R16, R16, -UR10 ;  /* 0x8000000a10107e29 */ /* 0x000fe20008000000 */
[----:B------:R-:W-:Y:S01]  /*1db0*/  UMOV UR10, 0x80000000 ;  /* 0x80000000000a7882 */ /* 0x000fe20000000000 */
[----:B------:R-:W-:Y:S01]  /*1dc0*/  DFMA R22, R10, R10, -R18 ;  /* 0x0000000a0a16722b */ /* 0x000fe20000000812 */
[----:B------:R-:W-:-:S07]  /*1dd0*/  UMOV UR11, 0x43300000 ;  /* 0x43300000000b7882 */ /* 0x000fce0000000000 */
[C---:B------:R-:W-:Y:S02]  /*1de0*/  DFMA R20, R10.reuse, R20, R22 ;  /* 0x000000140a14722b */ /* 0x040fe40000000016 */
[----:B------:R-:W-:-:S08]  /*1df0*/  DMUL R22, R10, R18 ;  /* 0x000000120a167228 */ /* 0x000fd00000000000 */
[----:B------:R-:W-:-:S08]  /*1e00*/  DFMA R24, R10, R18, -R22 ;  /* 0x000000120a18722b */ /* 0x000fd00000000816 */
[----:B------:R-:W-:Y:S02]  /*1e10*/  DFMA R24, R14, R18, R24 ;  /* 0x000000120e18722b */ /* 0x000fe40000000018 */
[----:B------:R-:W-:-:S06]  /*1e20*/  DADD R18, R12, R16 ;  /* 0x000000000c127229 */ /* 0x000fcc0000000010 */
[----:B------:R-:W-:Y:S02]  /*1e30*/  DFMA R20, R10, R20, R24 ;  /* 0x000000140a14722b */ /* 0x000fe40000000018 */
[----:B------:R-:W-:-:S08]  /*1e40*/  DADD R24, R12, -R18 ;  /* 0x000000000c187229 */ /* 0x000fd00000000812 */
[----:B------:R-:W-:Y:S02]  /*1e50*/  DADD R24, R16, R24 ;  /* 0x0000000010187229 */ /* 0x000fe40000000018 */
[----:B------:R-:W-:-:S08]  /*1e60*/  DMUL R16, R18, R22 ;  /* 0x0000001612107228 */ /* 0x000fd00000000000 */
[----:B------:R-:W-:-:S08]  /*1e70*/  DFMA R12, R18, R22, -R16 ;  /* 0x00000016120c722b */ /* 0x000fd00000000810 */
[----:B------:R-:W-:-:S08]  /*1e80*/  DFMA R12, R18, R20, R12 ;  /* 0x00000014120c722b */ /* 0x000fd0000000000c */
[----:B------:R-:W-:-:S08]  /*1e90*/  DFMA R24, R24, R22, R12 ;  /* 0x000000161818722b */ /* 0x000fd0000000000c */
[----:B------:R-:W-:-:S08]  /*1ea0*/  DADD R18, R16, R24 ;  /* 0x0000000010127229 */ /* 0x000fd00000000018 */
[--C-:B------:R-:W-:Y:S02]  /*1eb0*/  DADD R12, R10, R18.reuse ;  /* 0x000000000a0c7229 */ /* 0x100fe40000000012 */
[----:B------:R-:W-:-:S06]  /*1ec0*/  DADD R16, R16, -R18 ;  /* 0x0000000010107229 */ /* 0x000fcc0000000812 */
[----:B------:R-:W-:Y:S02]  /*1ed0*/  DADD R10, R10, -R12 ;  /* 0x000000000a0a7229 */ /* 0x000fe4000000080c */
[----:B------:R-:W-:-:S06]  /*1ee0*/  DADD R16, R24, R16 ;  /* 0x0000000018107229 */ /* 0x000fcc0000000010 */
[----:B------:R-:W-:-:S08]  /*1ef0*/  DADD R10, R18, R10 ;  /* 0x00000000120a7229 */ /* 0x000fd0000000000a */
[----:B------:R-:W-:Y:S01]  /*1f00*/  DADD R10, R16, R10 ;  /* 0x00000000100a7229 */ /* 0x000fe2000000000a */
[C---:B------:R-:W-:Y:S02]  /*1f10*/  VIADD R16, R29.reuse, 0xfffffc01 ;  /* 0xfffffc011d107836 */ /* 0x040fe40000000000 */
[----:B------:R-:W-:Y:S02]  /*1f20*/  @P3 VIADD R16, R29, 0xfffffc02 ;  /* 0xfffffc021d103836 */ /* 0x000fe40000000000 */
[----:B------:R-:W-:-:S03]  /*1f30*/  IMAD.MOV.U32 R29, RZ, RZ, R27 ;  /* 0x000000ffff1d7224 */ /* 0x000fc600078e001b */
[----:B------:R-:W-:Y:S01]  /*1f40*/  DADD R18, R14, R10 ;  /* 0x000000000e127229 */ /* 0x000fe2000000000a */
[----:B------:R-:W-:Y:S01]  /*1f50*/  LOP3.LUT R10, R16, 0x80000000, RZ, 0x3c, !PT ;  /* 0x80000000100a7812 */ /* 0x000fe200078e3cff */
[----:B------:R-:W-:-:S06]  /*1f60*/  IMAD.MOV.U32 R11, RZ, RZ, 0x43300000 ;  /* 0x43300000ff0b7424 */ /* 0x000fcc00078e00ff */
[----:B------:R-:W-:Y:S02]  /*1f70*/  DADD R16, R12, R18 ;  /* 0x000000000c107229 */ /* 0x000fe40000000012 */
[----:B------:R-:W-:Y:S01]  /*1f80*/  DADD R10, R10, -UR10 ;  /* 0x8000000a0a0a7e29 */ /* 0x000fe20008000000 */
[----:B------:R-:W-:Y:S01]  /*1f90*/  UMOV UR10, 0xfefa39ef ;  /* 0xfefa39ef000a7882 */ /* 0x000fe20000000000 */
[----:B------:R-:W-:-:S04]  /*1fa0*/  UMOV UR11, 0x3fe62e42 ;  /* 0x3fe62e42000b7882 */ /* 0x000fc80000000000 */
[--C-:B------:R-:W-:Y:S02]  /*1fb0*/  DADD R20, R12, -R16.reuse ;  /* 0x000000000c147229 */ /* 0x100fe40000000810 */
[----:B------:R-:W-:-:S06]  /*1fc0*/  DFMA R14, R10, UR10, R16 ;  /* 0x0000000a0a0e7c2b */ /* 0x000fcc0008000010 */
[----:B------:R-:W-:Y:S02]  /*1fd0*/  DADD R20, R18, R20 ;  /* 0x0000000012147229 */ /* 0x000fe40000000014 */
[----:B------:R-:W-:-:S08]  /*1fe0*/  DFMA R12, R10, -UR10, R14 ;  /* 0x8000000a0a0c7c2b */ /* 0x000fd0000800000e */
[----:B------:R-:W-:-:S08]  /*1ff0*/  DADD R12, -R16, R12 ;  /* 0x00000000100c7229 */ /* 0x000fd0000000010c */
[----:B------:R-:W-:-:S08]  /*2000*/  DADD R12, R20, -R12 ;  /* 0x00000000140c7229 */ /* 0x000fd0000000080c */
[----:B------:R-:W-:Y:S01]  /*2010*/  DFMA R10, R10, UR12, R12 ;  /* 0x0000000c0a0a7c2b */ /* 0x000fe2000800000c */
[C---:B------:R-:W-:Y:S01]  /*2020*/  IMAD.SHL.U32 R12, R29.reuse, 0x2, RZ ;  /* 0x000000021d0c7824 */ /* 0x040fe200078e00ff */
[----:B------:R-:W-:-:S04]  /*2030*/  LOP3.LUT R13, R29, 0xff0fffff, RZ, 0xc0, !PT ;  /* 0xff0fffff1d0d7812 */ /* 0x000fc800078ec0ff */
[----:B------:R-:W-:Y:S02]  /*2040*/  ISETP.GT.U32.AND P2, PT, R12, -0x2000001, PT ;  /* 0xfdffffff0c00780c */ /* 0x000fe40003f44070 */
[----:B------:R-:W-:Y:S01]  /*2050*/  DADD R16, R14, R10 ;  /* 0x000000000e107229 */ /* 0x000fe2000000000a */
[----:B------:R-:W-:Y:S01]  /*2060*/  IMAD.MOV.U32 R12, RZ, RZ, R28 ;  /* 0x000000ffff0c7224 */ /* 0x000fe200078e001c */
[----:B------:R-:W-:-:S06]  /*2070*/  SEL R13, R13, R29, P2 ;  /* 0x0000001d0d0d7207 */ /* 0x000fcc0001000000 */
[----:B------:R-:W-:Y:S02]  /*2080*/  DADD R14, R14, -R16 ;  /* 0x000000000e0e7229 */ /* 0x000fe40000000810 */
[----:B------:R-:W-:-:S06]  /*2090*/  DMUL R20, R16, R12 ;  /* 0x0000000c10147228 */ /* 0x000fcc0000000000 */
[----:B------:R-:W-:Y:S02]  /*20a0*/  DADD R14, R10, R14 ;  /* 0x000000000a0e7229 */ /* 0x000fe4000000000e */
[----:B------:R-:W-:Y:S01]  /*20b0*/  DFMA R16, R16, R12, -R20 ;  /* 0x0000000c1010722b */ /* 0x000fe20000000814 */
[----:B------:R-:W-:Y:S02]  /*20c0*/  IMAD.MOV.U32 R10, RZ, RZ, 0x652b82fe ;  /* 0x652b82feff0a7424 */ /* 0x000fe400078e00ff */
[----:B------:R-:W-:-:S05]  /*20d0*/  IMAD.MOV.U32 R11, RZ, RZ, 0x3ff71547 ;  /* 0x3ff71547ff0b7424 */ /* 0x000fca00078e00ff */
[----:B------:R-:W-:-:S08]  /*20e0*/  DFMA R14, R14, R12, R16 ;  /* 0x0000000c0e0e722b */ /* 0x000fd00000000010 */
[----:B------:R-:W-:-:S08]  /*20f0*/  DADD R12, R20, R14 ;  /* 0x00000000140c7229 */ /* 0x000fd0000000000e */
[----:B------:R-:W-:Y:S02]  /*2100*/  DFMA R10, R12, R10, 6.75539944105574400000e+15 ;  /* 0x433800000c0a742b */ /* 0x000fe4000000000a */
[----:B------:R-:W-:-:S06]  /*2110*/  FSETP.GEU.AND P2, PT, |R13|, 4.1917929649353027344, PT ;  /* 0x4086232b0d00780b */ /* 0x000fcc0003f4e200 */
[----:B------:R-:W-:-:S08]  /*2120*/  DADD R18, R10, -6.75539944105574400000e+15 ;  /* 0xc33800000a127429 */ /* 0x000fd00000000000 */
[----:B------:R-:W-:Y:S01]  /*2130*/  DFMA R16, R18, -UR10, R12 ;  /* 0x8000000a12107c2b */ /* 0x000fe2000800000c */
[----:B------:R-:W-:Y:S01]  /*2140*/  UMOV UR10, 0x3b39803f ;  /* 0x3b39803f000a7882 */ /* 0x000fe20000000000 */
[----:B------:R-:W-:-:S06]  /*2150*/  UMOV UR11, 0x3c7abc9e ;  /* 0x3c7abc9e000b7882 */ /* 0x000fcc0000000000 */
[----:B------:R-:W-:Y:S01]  /*2160*/  DFMA R16, R18, -UR10, R16 ;  /* 0x8000000a12107c2b */ /* 0x000fe20008000010 */
[----:B------:R-:W-:Y:S01]  /*2170*/  UMOV UR10, 0x69ce2bdf ;  /* 0x69ce2bdf000a7882 */ /* 0x000fe20000000000 */
[----:B------:R-:W-:Y:S01]  /*2180*/  IMAD.MOV.U32 R18, RZ, RZ, -0x35dec16 ;  /* 0xfca213eaff127424 */ /* 0x000fe200078e00ff */
[----:B------:R-:W-:Y:S01]  /*2190*/  UMOV UR11, 0x3e5ade15 ;  /* 0x3e5ade15000b7882 */ /* 0x000fe20000000000 */
[----:B------:R-:W-:-:S06]  /*21a0*/  IMAD.MOV.U32 R19, RZ, RZ, 0x3e928af3 ;  /* 0x3e928af3ff137424 */ /* 0x000fcc00078e00ff */
[----:B------:R-:W-:Y:S01]  /*21b0*/  DFMA R18, R16, UR10, R18 ;  /* 0x0000000a10127c2b */ /* 0x000fe20008000012 */
[----:B------:R-:W-:Y:S01]  /*21c0*/  UMOV UR10, 0x62401315 ;  /* 0x62401315000a7882 */ /* 0x000fe20000000000 */
[----:B------:R-:W-:-:S06]  /*21d0*/  UMOV UR11, 0x3ec71dee ;  /* 0x3ec71dee000b7882 */ /* 0x000fcc0000000000 */
[----:B------:R-:W-:Y:S01]  /*21e0*/  DFMA R18, R16, R18, UR10 ;  /* 0x0000000a10127e2b */ /* 0x000fe20008000012 */
        /* <DEDUP_REMOVED lines=20> */
[----:B------:R-:W-:-:S08]  /*2330*/  DFMA R18, R16, R18, UR10 ;  /* 0x0000000a10127e2b */ /* 0x000fd00008000012 */
[----:B------:R-:W-:-:S08]  /*2340*/  DFMA R18, R16, R18, 1 ;  /* 0x3ff000001012742b */ /* 0x000fd00000000012 */
[----:B------:R-:W-:Y:S02]  /*2350*/  DFMA R18, R16, R18, 1 ;  /* 0x3ff000001012742b */ /* 0x000fe40000000012 */
[----:B------:R-:W-:-:S08]  /*2360*/  DADD R16, R20, -R12 ;  /* 0x0000000014107229 */ /* 0x000fd0000000080c */
[----:B------:R-:W-:Y:S01]  /*2370*/  DADD R16, R14, R16 ;  /* 0x000000000e107229 */ /* 0x000fe20000000010 */
[----:B------:R-:W-:Y:S02]  /*2380*/  IMAD R15, R10, 0x100000, R19 ;  /* 0x001000000a0f7824 */ /* 0x000fe400078e0213 */
[----:B------:R-:W-:Y:S01]  /*2390*/  IMAD.MOV.U32 R14, RZ, RZ, R18 ;  /* 0x000000ffff0e7224 */ /* 0x000fe200078e0012 */
[----:B------:R-:W-:Y:S07]  /*23a0*/  @!P2 BRA `(.L_x_31) ;  /* 0x000000000030a947 */ /* 0x000fee0003800000 */
[----:B------:R-:W-:Y:S01]  /*23b0*/  FSETP.GEU.AND P3, PT, |R13|, 4.2275390625, PT ;  /* 0x408748000d00780b */ /* 0x000fe20003f6e200 */
[C---:B------:R-:W-:Y:S02]  /*23c0*/  DADD R14, R12.reuse, +INF ;  /* 0x7ff000000c0e7429 */ /* 0x040fe40000000000 */
[----:B------:R-:W-:-:S08]  /*23d0*/  DSETP.GEU.AND P2, PT, R12, RZ, PT ;  /* 0x000000ff0c00722a */ /* 0x000fd00003f4e000 */
[----:B------:R-:W-:Y:S02]  /*23e0*/  FSEL R14, R14, RZ, P2 ;  /* 0x000000ff0e0e7208 */ /* 0x000fe40001000000 */
[----:B------:R-:W-:Y:S02]  /*23f0*/  @!P3 LEA.HI R11, R10, R10, RZ, 0x1 ;  /* 0x0000000a0a0bb211 */ /* 0x000fe400078f08ff */
[----:B------:R-:W-:Y:S02]  /*2400*/  FSEL R15, R15, RZ, P2 ;  /* 0x000000ff0f0f7208 */ /* 0x000fe40001000000 */
[----:B------:R-:W-:-:S05]  /*2410*/  @!P3 SHF.R.S32.HI R11, RZ, 0x1, R11 ;  /* 0x00000001ff0bb819 */ /* 0x000fca000001140b */
[----:B------:R-:W-:Y:S02]  /*2420*/  @!P3 IMAD.IADD R10, R10, 0x1, -R11 ;  /* 0x000000010a0ab824 */ /* 0x000fe400078e0a0b */
[----:B------:R-:W-:-:S03]  /*2430*/  @!P3 IMAD R19, R11, 0x100000, R19 ;  /* 0x001000000b13b824 */ /* 0x000fc600078e0213 */
[----:B------:R-:W-:Y:S01]  /*2440*/  @!P3 LEA R11, R10, 0x3ff00000, 0x14 ;  /* 0x3ff000000a0bb811 */ /* 0x000fe200078ea0ff */
[----:B------:R-:W-:-:S06]  /*2450*/  @!P3 IMAD.MOV.U32 R10, RZ, RZ, RZ ;  /* 0x000000ffff0ab224 */ /* 0x000fcc00078e00ff */
[----:B------:R-:W-:-:S11]  /*2460*/  @!P3 DMUL R14, R18, R10 ;  /* 0x0000000a120eb228 */ /* 0x000fd60000000000 */
.L_x_31:
[----:B------:R-:W-:Y:S01]  /*2470*/  DFMA R16, R16, R14, R14 ;  /* 0x0000000e1010722b */ /* 0x000fe2000000000e */
[----:B------:R-:W-:Y:S01]  /*2480*/  IMAD.MOV.U32 R10, RZ, RZ, R0 ;  /* 0x000000ffff0a7224 */ /* 0x000fe200078e0000 */
[----:B------:R-:W-:Y:S01]  /*2490*/  DSETP.NEU.AND P2, PT, |R14|, +INF , PT ;  /* 0x7ff000000e00742a */ /* 0x000fe20003f4d200 */
[----:B------:R-:W-:-:S07]  /*24a0*/  IMAD.MOV.U32 R11, RZ, RZ, 0x0 ;  /* 0x00000000ff0b7424 */ /* 0x000fce00078e00ff */
[----:B------:R-:W-:Y:S02]  /*24b0*/  FSEL R12, R14, R16, !P2 ;  /* 0x000000100e0c7208 */ /* 0x000fe40005000000 */
[----:B------:R-:W-:Y:S01]  /*24c0*/  FSEL R13, R15, R17, !P2 ;  /* 0x000000110f0d7208 */ /* 0x000fe20005000000 */
[----:B------:R-:W-:Y:S06]  /*24d0*/  RET.REL.NODEC R10 `(_Z9fw_kernelPdiid) ;  /* 0xffffffd80ac87950 */ /* 0x000fec0003c3ffff */
.L_x_32:
[----:B------:R-:W-:-:S00]  /*24e0*/  BRA `(.L_x_32) ;  /* 0xfffffffc00fc7947 */ /* 0x000fc0000383ffff */
[----:B------:R-:W-:-:S00]  /*24f0*/  NOP ;  /* 0x0000000000007918 */ /* 0x000fc00000000000 */
        /* <DEDUP_REMOVED lines=8> */
.L_x_57:


//--------------------- .text._Z24cosine_similarity_kernelPdS_i --------------------------
	.section	.text._Z24cosine_similarity_kernelPdS_i,"ax",@progbits
	.align	128
        .global         _Z24cosine_similarity_kernelPdS_i
        .type           _Z24cosine_similarity_kernelPdS_i,@function
        .size           _Z24cosine_similarity_kernelPdS_i,(.L_x_59 - _Z24cosine_similarity_kernelPdS_i)
        .other          _Z24cosine_similarity_kernelPdS_i,@"STO_CUDA_ENTRY STV_DEFAULT"
_Z24cosine_similarity_kernelPdS_i:
.text._Z24cosine_similarity_kernelPdS_i:
[----:B------:R-:W-:Y:S01]  /*0000*/  LDC R1, c[0x0][0x37c] ;  /* 0x0000df00ff017b82 */ /* 0x000fe20000000800 */
[----:B------:R-:W0:Y:S07]  /*0010*/  S2R R3, SR_TID.X ;  /* 0x0000000000037919 */ /* 0x000e2e0000002100 */
[----:B------:R-:W0:Y:S08]  /*0020*/  S2UR UR5, SR_CTAID.Y ;  /* 0x00000000000579c3 */ /* 0x000e300000002600 */
[----:B------:R-:W0:Y:S08]  /*0030*/  LDC R2, c[0x0][0x360] ;  /* 0x0000d800ff027b82 */ /* 0x000e300000000800 */
[----:B------:R-:W1:Y:S08]  /*0040*/  LDC R0, c[0x0][0x390] ;  /* 0x0000e400ff007b82 */ /* 0x000e700000000800 */
[----:B------:R-:W2:Y:S01]  /*0050*/  S2UR UR4, SR_CTAID.X ;  /* 0x00000000000479c3 */ /* 0x000ea20000002500 */
[----:B0-----:R-:W-:-:S05]  /*0060*/  IMAD R3, R2, UR5, R3 ;  /* 0x0000000502037c24 */ /* 0x001fca000f8e0203 */
[----:B-1----:R-:W-:-:S04]  /*0070*/  ISETP.GE.AND P0, PT, R3, R0, PT ;  /* 0x000000000300720c */ /* 0x002fc80003f06270 */
[----:B--2---:R-:W-:-:S13]  /*0080*/  ISETP.LE.U32.OR P0, PT, R3, UR4, P0 ;  /* 0x0000000403007c0c */ /* 0x004fda0008703470 */
[----:B------:R-:W-:Y:S05]  /*0090*/  @P0 EXIT ;  /* 0x000000000000094d */ /* 0x000fea0003800000 */
[C---:B------:R-:W-:Y:S01]  /*00a0*/  ISETP.GE.U32.AND P1, PT, R0.reuse, 0x8, PT ;  /* 0x000000080000780c */ /* 0x040fe20003f26070 */
[----:B------:R-:W0:Y:S01]  /*00b0*/  LDCU.64 UR6, c[0x0][0x358] ;  /* 0x00006b00ff0677ac */ /* 0x000e220008000a00 */
[C---:B------:R-:W-:Y:S01]  /*00c0*/  LOP3.LUT R24, R0.reuse, 0x7, RZ, 0xc0, !PT ;  /* 0x0000000700187812 */ /* 0x040fe200078ec0ff */
[----:B------:R-:W-:Y:S01]  /*00d0*/  IMAD R2, R0, UR4, RZ ;  /* 0x0000000400027c24 */ /* 0x000fe2000f8e02ff */
[----:B------:R-:W-:Y:S01]  /*00e0*/  CS2R R22, SRZ ;  /* 0x0000000000167805 */ /* 0x000fe2000001ff00 */
[----:B------:R-:W-:Y:S01]  /*00f0*/  IMAD R4, R3, R0, RZ ;  /* 0x0000000003047224 */ /* 0x000fe200078e02ff */
[----:B------:R-:W-:Y:S01]  /*0100*/  ISETP.NE.AND P0, PT, R24, RZ, PT ;  /* 0x000000ff1800720c */ /* 0x000fe20003f05270 */
[----:B------:R-:W-:Y:S01]  /*0110*/  IMAD.MOV.U32 R29, RZ, RZ, RZ ;  /* 0x000000ffff1d7224 */ /* 0x000fe200078e00ff */
[----:B------:R-:W-:Y:S02]  /*0120*/  CS2R R8, SRZ ;  /* 0x0000000000087805 */ /* 0x000fe4000001ff00 */
[----:B------:R-:W-:-:S03]  /*0130*/  CS2R R6, SRZ ;  /* 0x0000000000067805 */ /* 0x000fc6000001ff00 */
[----:B------:R-:W-:Y:S06]  /*0140*/  @!P1 BRA `(.L_x_33) ;  /* 0x0000000000e49947 */ /* 0x000fec0003800000 */
[----:B------:R-:W1:Y:S01]  /*0150*/  LDC.64 R12, c[0x0][0x380] ;  /* 0x0000e000ff0c7b82 */ /* 0x000e620000000a00 */
[----:B------:R-:W-:Y:S02]  /*0160*/  LOP3.LUT R29, R0, 0x7ffffff8, RZ, 0xc0, !PT ;  /* 0x7ffffff8001d7812 */ /* 0x000fe400078ec0ff */
[----:B------:R-:W-:-:S03]  /*0170*/  CS2R R22, SRZ ;  /* 0x0000000000167805 */ /* 0x000fc6000001ff00 */
[----:B------:R-:W-:Y:S02]  /*0180*/  IMAD.MOV R5, RZ, RZ, -R29 ;  /* 0x000000ffff057224 */ /* 0x000fe400078e0a1d */
[----:B-1----:R-:W-:-:S04]  /*0190*/  IMAD.WIDE.U32 R10, R2, 0x8, R12 ;  /* 0x00000008020a7825 */ /* 0x002fc800078e000c */
[----:B------:R-:W-:Y:S01]  /*01a0*/  IMAD.WIDE.U32 R12, R4, 0x8, R12 ;  /* 0x00000008040c7825 */ /* 0x000fe200078e000c */
[----:B------:R-:W-:Y:S02]  /*01b0*/  IADD3 R10, P1, PT, R10, 0x20, RZ ;  /* 0x000000200a0a7810 */ /* 0x000fe40007f3e0ff */
[----:B------:R-:W-:-:S03]  /*01c0*/  IADD3 R14, P2, PT, R12, 0x20, RZ ;  /* 0x000000200c0e7810 */ /* 0x000fc60007f5e0ff */
[----:B------:R-:W-:Y:S02]  /*01d0*/  IMAD.X R11, RZ, RZ, R11, P1 ;  /* 0x000000ffff0b7224 */ /* 0x000fe400008e060b */
[----:B------:R-:W-:-:S08]  /*01e0*/  IMAD.X R15, RZ, RZ, R13, P2 ;  /* 0x000000ffff0f7224 */ /* 0x000fd000010e060d */
.L_x_34:
[----:B0-----:R-:W2:Y:S04]  /*01f0*/  LDG.E.64 R20, desc[UR6][R10.64+-0x20] ;  /* 0xffffe0060a147981 */ /* 0x001ea8000c1e1b00 */
[----:B------:R-:W3:Y:S04]  /*0200*/  LDG.E.64 R18, desc[UR6][R14.64+-0x20] ;  /* 0xffffe0060e127981 */ /* 0x000ee8000c1e1b00 */
[----:B------:R-:W4:Y:S04]  /*0210*/  LDG.E.64 R16, desc[UR6][R10.64+-0x18] ;  /* 0xffffe8060a107981 */ /* 0x000f28000c1e1b00 */
[----:B------:R-:W5:Y:S01]  /*0220*/  LDG.E.64 R12, desc[UR6][R14.64+-0x18] ;  /* 0xffffe8060e0c7981 */ /* 0x000f62000c1e1b00 */
[----:B--2---:R-:W-:-:S02]  /*0230*/  DFMA R8, R20, R20, R8 ;  /* 0x000000141408722b */ /* 0x004fc40000000008 */
[-C--:B---3--:R-:W-:Y:S02]  /*0240*/  DFMA R6, R20, R18.reuse, R6 ;  /* 0x000000121406722b */ /* 0x088fe40000000006 */
[----:B------:R-:W-:Y:S01]  /*0250*/  DFMA R22, R18, R18, R22 ;  /* 0x000000121216722b */ /* 0x000fe20000000016 */
[----:B------:R-:W2:Y:S04]  /*0260*/  LDG.E.64 R20, desc[UR6][R10.64+-0x10] ;  /* 0xfffff0060a147981 */ /* 0x000ea8000c1e1b00 */
[----:B------:R-:W3:Y:S01]  /*0270*/  LDG.E.64 R18, desc[UR6][R14.64+-0x10] ;  /* 0xfffff0060e127981 */ /* 0x000ee2000c1e1b00 */
[C---:B----4-:R-:W-:Y:S02]  /*0280*/  DFMA R8, R16.reuse, R16, R8 ;  /* 0x000000101008722b */ /* 0x050fe40000000008 */
[----:B-----5:R-:W-:-:S02]  /*0290*/  DFMA R6, R16, R12, R6 ;  /* 0x0000000c1006722b */ /* 0x020fc40000000006 */
[----:B------:R-:W-:Y:S01]  /*02a0*/  DFMA R22, R12, R12, R22 ;  /* 0x0000000c0c16722b */ /* 0x000fe20000000016 */
[----:B------:R-:W4:Y:S04]  /*02b0*/  LDG.E.64 R16, desc[UR6][R10.64+-0x8] ;  /* 0xfffff8060a107981 */ /* 0x000f28000c1e1b00 */
[----:B------:R-:W5:Y:S01]  /*02c0*/  LDG.E.64 R12, desc[UR6][R14.64+-0x8] ;  /* 0xfffff8060e0c7981 */ /* 0x000f62000c1e1b00 */
[C---:B--2---:R-:W-:Y:S02]  /*02d0*/  DFMA R8, R20.reuse, R20, R8 ;  /* 0x000000141408722b */ /* 0x044fe40000000008 */
[-C--:B---3--:R-:W-:Y:S02]  /*02e0*/  DFMA R6, R20, R18.reuse, R6 ;  /* 0x000000121406722b */ /* 0x088fe40000000006 */
[----:B------:R-:W-:Y:S01]  /*02f0*/  DFMA R22, R18, R18, R22 ;  /* 0x000000121216722b */ /* 0x000fe20000000016 */
[----:B------:R-:W2:Y:S04]  /*0300*/  LDG.E.64 R20, desc[UR6][R10.64] ;  /* 0x000000060a147981 */ /* 0x000ea8000c1e1b00 */
[----:B------:R-:W3:Y:S01]  /*0310*/  LDG.E.64 R18, desc[UR6][R14.64] ;  /* 0x000000060e127981 */ /* 0x000ee2000c1e1b00 */
[----:B----4-:R-:W-:-:S02]  /*0320*/  DFMA R8, R16, R16, R8 ;  /* 0x000000101008722b */ /* 0x010fc40000000008 */
[-C--:B-----5:R-:W-:Y:S02]  /*0330*/  DFMA R6, R16, R12.reuse, R6 ;  /* 0x0000000c1006722b */ /* 0x0a0fe40000000006 */
[----:B------:R-:W-:Y:S01]  /*0340*/  DFMA R22, R12, R12, R22 ;  /* 0x0000000c0c16722b */ /* 0x000fe20000000016 */
[----:B------:R-:W4:Y:S04]  /*0350*/  LDG.E.64 R16, desc[UR6][R10.64+0x8] ;  /* 0x000008060a107981 */ /* 0x000f28000c1e1b00 */
[----:B------:R-:W5:Y:S01]  /*0360*/  LDG.E.64 R12, desc[UR6][R14.64+0x8] ;  /* 0x000008060e0c7981 */ /* 0x000f62000c1e1b00 */
[C---:B--2---:R-:W-:Y:S02]  /*0370*/  DFMA R8, R20.reuse, R20, R8 ;  /* 0x000000141408722b */ /* 0x044fe40000000008 */
[----:B---3--:R-:W-:-:S02]  /*0380*/  DFMA R6, R20, R18, R6 ;  /* 0x000000121406722b */ /* 0x008fc40000000006 */
[----:B------:R-:W-:Y:S01]  /*0390*/  DFMA R22, R18, R18, R22 ;  /* 0x000000121216722b */ /* 0x000fe20000000016 */
[----:B------:R-:W2:Y:S04]  /*03a0*/  LDG.E.64 R20, desc[UR6][R10.64+0x10] ;  /* 0x000010060a147981 */ /* 0x000ea8000c1e1b00 */
[----:B------:R-:W3:Y:S01]  /*03b0*/  LDG.E.64 R18, desc[UR6][R14.64+0x10] ;  /* 0x000010060e127981 */ /* 0x000ee2000c1e1b00 */
[C---:B----4-:R-:W-:Y:S02]  /*03c0*/  DFMA R8, R16.reuse, R16, R8 ;  /* 0x000000101008722b */ /* 0x050fe40000000008 */
[-C--:B-----5:R-:W-:Y:S02]  /*03d0*/  DFMA R6, R16, R12.reuse, R6 ;  /* 0x0000000c1006722b */ /* 0x0a0fe40000000006 */
[----:B------:R-:W-:Y:S01]  /*03e0*/  DFMA R16, R12, R12, R22 ;  /* 0x0000000c0c10722b */ /* 0x000fe20000000016 */
[----:B------:R0:W4:Y:S04]  /*03f0*/  LDG.E.64 R12, desc[UR6][R10.64+0x18] ;  /* 0x000018060a0c7981 */ /* 0x000128000c1e1b00 */
[----:B------:R1:W5:Y:S01]  /*0400*/  LDG.E.64 R22, desc[UR6][R14.64+0x18] ;  /* 0x000018060e167981 */ /* 0x000362000c1e1b00 */
[----:B------:R-:W-:-:S05]  /*0410*/  VIADD R5, R5, 0x8 ;  /* 0x0000000805057836 */ /* 0x000fca0000000000 */
[----:B------:R-:W-:Y:S02]  /*0420*/  ISETP.NE.AND P1, PT, R5, RZ, PT ;  /* 0x000000ff0500720c */ /* 0x000fe40003f25270 */
[----:B0-----:R-:W-:Y:S02]  /*0430*/  IADD3 R10, P2, PT, R10, 0x40, RZ ;  /* 0x000000400a0a7810 */ /* 0x001fe40007f5e0ff */
[----:B-1----:R-:W-:-:S03]  /*0440*/  IADD3 R14, P3, PT, R14, 0x40, RZ ;  /* 0x000000400e0e7810 */ /* 0x002fc60007f7e0ff */
[----:B------:R-:W-:Y:S02]  /*0450*/  IMAD.X R11, RZ, RZ, R11, P2 ;  /* 0x000000ffff0b7224 */ /* 0x000fe400010e060b */
[----:B------:R-:W-:Y:S01]  /*0460*/  IMAD.X R15, RZ, RZ, R15, P3 ;  /* 0x000000ffff0f7224 */ /* 0x000fe200018e060f */
[C---:B--2---:R-:W-:Y:S02]  /*0470*/  DFMA R8, R20.reuse, R20, R8 ;  /* 0x000000141408722b */ /* 0x044fe40000000008 */
[-C--:B---3--:R-:W-:Y:S02]  /*0480*/  DFMA R6, R20, R18.reuse, R6 ;  /* 0x000000121406722b */ /* 0x088fe40000000006 */
[----:B------:R-:W-:-:S04]  /*0490*/  DFMA R16, R18, R18, R16 ;  /* 0x000000121210722b */ /* 0x000fc80000000010 */
[C---:B----4-:R-:W-:Y:S02]  /*04a0*/  DFMA R8, R12.reuse, R12, R8 ;  /* 0x0000000c0c08722b */ /* 0x050fe40000000008 */
[-C--:B-----5:R-:W-:Y:S02]  /*04b0*/  DFMA R6, R12, R22.reuse, R6 ;  /* 0x000000160c06722b */ /* 0x0a0fe40000000006 */
[----:B------:R-:W-:Y:S01]  /*04c0*/  DFMA R22, R22, R22, R16 ;  /* 0x000000161616722b */ /* 0x000fe20000000010 */
[----:B------:R-:W-:Y:S10]  /*04d0*/  @P1 BRA `(.L_x_34) ;  /* 0xfffffffc00441947 */ /* 0x000ff4000383ffff */
.L_x_33:
[----:B------:R-:W-:Y:S05]  /*04e0*/  @!P0 BRA `(.L_x_35) ;  /* 0x0000000400408947 */ /* 0x000fea0003800000 */
[----:B------:R-:W-:Y:S02]  /*04f0*/  ISETP.GE.U32.AND P1, PT, R24, 0x4, PT ;  /* 0x000000041800780c */ /* 0x000fe40003f26070 */
[----:B------:R-:W-:-:S04]  /*0500*/  LOP3.LUT R5, R0, 0x3, RZ, 0xc0, !PT ;  /* 0x0000000300057812 */ /* 0x000fc800078ec0ff */
[----:B------:R-:W-:-:S07]  /*0510*/  ISETP.NE.AND P0, PT, R5, RZ, PT ;  /* 0x000000ff0500720c */ /* 0x000fce0003f05270 */
[----:B------:R-:W-:Y:S06]  /*0520*/  @!P1 BRA `(.L_x_36) ;  /* 0x00000000008c9947 */ /* 0x000fec0003800000 */
[----:B------:R-:W1:Y:S01]  /*0530*/  LDC.64 R20, c[0x0][0x380] ;  /* 0x0000e000ff147b82 */ /* 0x000e620000000a00 */
[--C-:B------:R-:W-:Y:S02]  /*0540*/  IMAD.IADD R13, R2, 0x1, R29.reuse ;  /* 0x00000001020d7824 */ /* 0x100fe400078e021d */
[----:B------:R-:W-:-:S05]  /*0550*/  IMAD.IADD R11, R4, 0x1, R29 ;  /* 0x00000001040b7824 */ /* 0x000fca00078e021d */
[----:B------:R-:W2:Y:S01]  /*0560*/  LDC.64 R24, c[0x0][0x380] ;  /* 0x0000e000ff187b82 */ /* 0x000ea20000000a00 */
[----:B-1----:R-:W-:-:S04]  /*0570*/  IMAD.WIDE.U32 R12, R13, 0x8, R20 ;  /* 0x000000080d0c7825 */ /* 0x002fc800078e0014 */
[----:B------:R-:W-:Y:S02]  /*0580*/  IMAD.WIDE.U32 R20, R11, 0x8, R20 ;  /* 0x000000080b147825 */ /* 0x000fe400078e0014 */
[----:B0-----:R-:W3:Y:S04]  /*0590*/  LDG.E.64 R12, desc[UR6][R12.64] ;  /* 0x000000060c0c7981 */ /* 0x001ee8000c1e1b00 */
[----:B------:R-:W4:Y:S01]  /*05a0*/  LDG.E.64 R20, desc[UR6][R20.64] ;  /* 0x0000000614147981 */ /* 0x000f22000c1e1b00 */
[-C--:B------:R-:W-:Y:S02]  /*05b0*/  IADD3 R11, P1, PT, R2, R29.reuse, RZ ;  /* 0x0000001d020b7210 */ /* 0x080fe40007f3e0ff */
[----:B------:R-:W-:Y:S02]  /*05c0*/  IADD3 R14, P2, PT, R4, R29, RZ ;  /* 0x0000001d040e7210 */ /* 0x000fe40007f5e0ff */
[----:B------:R-:W-:-:S02]  /*05d0*/  IADD3.X R16, PT, PT, RZ, RZ, RZ, P1, !PT ;  /* 0x000000ffff107210 */ /* 0x000fc40000ffe4ff */
[CC--:B--2---:R-:W-:Y:S01]  /*05e0*/  LEA R10, P1, R11.reuse, R24.reuse, 0x3 ;  /* 0x000000180b0a7211 */ /* 0x0c4fe200078218ff */
[----:B------:R-:W-:Y:S01]  /*05f0*/  IMAD.X R15, RZ, RZ, RZ, P2 ;  /* 0x000000ffff0f7224 */ /* 0x000fe200010e06ff */
[C---:B------:R-:W-:Y:S02]  /*0600*/  LEA R24, P2, R14.reuse, R24, 0x3 ;  /* 0x000000180e187211 */ /* 0x040fe400078418ff */
[-C--:B------:R-:W-:Y:S02]  /*0610*/  LEA.HI.X R11, R11, R25.reuse, R16, 0x3, P1 ;  /* 0x000000190b0b7211 */ /* 0x080fe400008f1c10 */
[----:B------:R-:W-:-:S03]  /*0620*/  LEA.HI.X R25, R14, R25, R15, 0x3, P2 ;  /* 0x000000190e197211 */ /* 0x000fc600010f1c0f */
[----:B------:R-:W2:Y:S04]  /*0630*/  LDG.E.64 R18, desc[UR6][R10.64+0x8] ;  /* 0x000008060a127981 */ /* 0x000ea8000c1e1b00 */
[----:B------:R-:W5:Y:S04]  /*0640*/  LDG.E.64 R16, desc[UR6][R24.64+0x8] ;  /* 0x0000080618107981 */ /* 0x000f68000c1e1b00 */
[----:B------:R-:W5:Y:S04]  /*0650*/  LDG.E.64 R14, desc[UR6][R10.64+0x10] ;  /* 0x000010060a0e7981 */ /* 0x000f68000c1e1b00 */
[----:B------:R-:W5:Y:S04]  /*0660*/  LDG.E.64 R26, desc[UR6][R24.64+0x18] ;  /* 0x00001806181a7981 */ /* 0x000f68000c1e1b00 */
[----:B------:R-:W5:Y:S01]  /*0670*/  LDG.E.64 R10, desc[UR6][R10.64+0x18] ;  /* 0x000018060a0a7981 */ /* 0x000f62000c1e1b00 */
[----:B---3--:R-:W-:-:S02]  /*0680*/  DFMA R8, R12, R12, R8 ;  /* 0x0000000c0c08722b */ /* 0x008fc40000000008 */
[-C--:B----4-:R-:W-:Y:S01]  /*0690*/  DFMA R6, R12, R20.reuse, R6 ;  /* 0x000000140c06722b */ /* 0x090fe20000000006 */
[----:B------:R-:W3:Y:S01]  /*06a0*/  LDG.E.64 R12, desc[UR6][R24.64+0x10] ;  /* 0x00001006180c7981 */ /* 0x000ee2000c1e1b00 */
[----:B------:R-:W-:-:S04]  /*06b0*/  DFMA R20, R20, R20, R22 ;  /* 0x000000141414722b */ /* 0x000fc80000000016 */
[C---:B--2---:R-:W-:Y:S02]  /*06c0*/  DFMA R8, R18.reuse, R18, R8 ;  /* 0x000000121208722b */ /* 0x044fe40000000008 */
[-C--:B-----5:R-:W-:Y:S02]  /*06d0*/  DFMA R6, R18, R16.reuse, R6 ;  /* 0x000000101206722b */ /* 0x0a0fe40000000006 */
[----:B------:R-:W-:-:S04]  /*06e0*/  DFMA R20, R16, R16, R20 ;  /* 0x000000101014722b */ /* 0x000fc80000000014 */
[----:B------:R-:W-:Y:S01]  /*06f0*/  DFMA R8, R14, R14, R8 ;  /* 0x0000000e0e08722b */ /* 0x000fe20000000008 */
[----:B------:R-:W-:-:S07]  /*0700*/  VIADD R29, R29, 0x4 ;  /* 0x000000041d1d7836 */ /* 0x000fce0000000000 */
[----:B------:R-:W-:Y:S02]  /*0710*/  DFMA R8, R10, R10, R8 ;  /* 0x0000000a0a08722b */ /* 0x000fe40000000008 */
[-C--:B---3--:R-:W-:Y:S02]  /*0720*/  DFMA R6, R14, R12.reuse, R6 ;  /* 0x0000000c0e06722b */ /* 0x088fe40000000006 */
[----:B------:R-:W-:-:S06]  /*0730*/  DFMA R20, R12, R12, R20 ;  /* 0x0000000c0c14722b */ /* 0x000fcc0000000014 */
[-C--:B------:R-:W-:Y:S02]  /*0740*/  DFMA R6, R10, R26.reuse, R6 ;  /* 0x0000001a0a06722b */ /* 0x080fe40000000006 */
[----:B------:R-:W-:-:S11]  /*0750*/  DFMA R22, R26, R26, R20 ;  /* 0x0000001a1a16722b */ /* 0x000fd60000000014 */
.L_x_36:
[----:B------:R-:W-:Y:S05]  /*0760*/  @!P0 BRA `(.L_x_35) ;  /* 0x0000000000a08947 */ /* 0x000fea0003800000 */
[----:B------:R-:W-:Y:S02]  /*0770*/  ISETP.NE.AND P1, PT, R5, 0x1, PT ;  /* 0x000000010500780c */ /* 0x000fe40003f25270 */
[----:B------:R-:W-:-:S04]  /*0780*/  LOP3.LUT R0, R0, 0x1, RZ, 0xc0, !PT ;  /* 0x0000000100007812 */ /* 0x000fc800078ec0ff */
[----:B------:R-:W-:-:S07]  /*0790*/  ISETP.NE.U32.AND P0, PT, R0, 0x1, PT ;  /* 0x000000010000780c */ /* 0x000fce0003f05070 */
[----:B------:R-:W-:Y:S06]  /*07a0*/  @!P1 BRA `(.L_x_37) ;  /* 0x0000000000649947 */ /* 0x000fec0003800000 */
[----:B------:R-:W1:Y:S01]  /*07b0*/  LDC.64 R16, c[0x0][0x380] ;  /* 0x0000e000ff107b82 */ /* 0x000e620000000a00 */
[C-C-:B------:R-:W-:Y:S01]  /*07c0*/  IMAD.IADD R15, R2.reuse, 0x1, R29.reuse ;  /* 0x00000001020f7824 */ /* 0x140fe200078e021d */
[-C--:B------:R-:W-:Y:S01]  /*07d0*/  IADD3 R13, P1, PT, R2, R29.reuse, RZ ;  /* 0x0000001d020d7210 */ /* 0x080fe20007f3e0ff */
[C---:B------:R-:W-:Y:S01]  /*07e0*/  IMAD.IADD R5, R4.reuse, 0x1, R29 ;  /* 0x0000000104057824 */ /* 0x040fe200078e021d */
[----:B------:R-:W-:-:S03]  /*07f0*/  IADD3 R0, P2, PT, R4, R29, RZ ;  /* 0x0000001d04007210 */ /* 0x000fc60007f5e0ff */
[----:B------:R-:W-:Y:S01]  /*0800*/  IMAD.X R18, RZ, RZ, RZ, P1 ;  /* 0x000000ffff127224 */ /* 0x000fe200008e06ff */
[----:B------:R-:W2:Y:S01]  /*0810*/  LDC.64 R10, c[0x0][0x380] ;  /* 0x0000e000ff0a7b82 */ /* 0x000ea20000000a00 */
[----:B-1----:R-:W-:-:S04]  /*0820*/  IMAD.WIDE.U32 R14, R15, 0x8, R16 ;  /* 0x000000080f0e7825 */ /* 0x002fc800078e0010 */
[----:B------:R-:W-:Y:S02]  /*0830*/  IMAD.WIDE.U32 R16, R5, 0x8, R16 ;  /* 0x0000000805107825 */ /* 0x000fe400078e0010 */
[----:B0-----:R-:W3:Y:S01]  /*0840*/  LDG.E.64 R14, desc[UR6][R14.64] ;  /* 0x000000060e0e7981 */ /* 0x001ee2000c1e1b00 */
[CC--:B--2---:R-:W-:Y:S01]  /*0850*/  LEA R12, P1, R13.reuse, R10.reuse, 0x3 ;  /* 0x0000000a0d0c7211 */ /* 0x0c4fe200078218ff */
[----:B------:R-:W-:Y:S01]  /*0860*/  IMAD.X R5, RZ, RZ, RZ, P2 ;  /* 0x000000ffff057224 */ /* 0x000fe200010e06ff */
[C---:B------:R-:W-:Y:S01]  /*0870*/  LEA R10, P2, R0.reuse, R10, 0x3 ;  /* 0x0000000a000a7211 */ /* 0x040fe200078418ff */
[----:B------:R-:W2:Y:S01]  /*0880*/  LDG.E.64 R16, desc[UR6][R16.64] ;  /* 0x0000000610107981 */ /* 0x000ea2000c1e1b00 */
[-C--:B------:R-:W-:Y:S02]  /*0890*/  LEA.HI.X R13, R13, R11.reuse, R18, 0x3, P1 ;  /* 0x0000000b0d0d7211 */ /* 0x080fe400008f1c12 */
[----:B------:R-:W-:-:S04]  /*08a0*/  LEA.HI.X R11, R0, R11, R5, 0x3, P2 ;  /* 0x0000000b000b7211 */ /* 0x000fc800010f1c05 */
[----:B------:R-:W4:Y:S04]  /*08b0*/  LDG.E.64 R12, desc[UR6][R12.64+0x8] ;  /* 0x000008060c0c7981 */ /* 0x000f28000c1e1b00 */
[----:B------:R-:W5:Y:S01]  /*08c0*/  LDG.E.64 R10, desc[UR6][R10.64+0x8] ;  /* 0x000008060a0a7981 */ /* 0x000f62000c1e1b00 */
[----:B------:R-:W-:Y:S01]  /*08d0*/  VIADD R29, R29, 0x2 ;  /* 0x000000021d1d7836 */ /* 0x000fe20000000000 */
[C---:B---3--:R-:W-:Y:S02]  /*08e0*/  DFMA R8, R14.reuse, R14, R8 ;  /* 0x0000000e0e08722b */ /* 0x048fe40000000008 */
[-C--:B--2---:R-:W-:Y:S02]  /*08f0*/  DFMA R6, R14, R16.reuse, R6 ;  /* 0x000000100e06722b */ /* 0x084fe40000000006 */
[----:B------:R-:W-:-:S04]  /*0900*/  DFMA R22, R16, R16, R22 ;  /* 0x000000101016722b */ /* 0x000fc80000000016 */
[C---:B----4-:R-:W-:Y:S02]  /*0910*/  DFMA R8, R12.reuse, R12, R8 ;  /* 0x0000000c0c08722b */ /* 0x050fe40000000008 */
[-C--:B-----5:R-:W-:Y:S02]  /*0920*/  DFMA R6, R12, R10.reuse, R6 ;  /* 0x0000000a0c06722b */ /* 0x0a0fe40000000006 */
[----:B------:R-:W-:-:S11]  /*0930*/  DFMA R22, R10, R10, R22 ;  /* 0x0000000a0a16722b */ /* 0x000fd60000000016 */
.L_x_37:
[----:B------:R-:W-:Y:S05]  /*0940*/  @P0 BRA `(.L_x_35) ;  /* 0x0000000000280947 */ /* 0x000fea0003800000 */
[----:B------:R-:W1:Y:S01]  /*0950*/  LDC.64 R12, c[0x0][0x380] ;  /* 0x0000e000ff0c7b82 */ /* 0x000e620000000a00 */
[----:B------:R-:W-:Y:S01]  /*0960*/  IMAD.IADD R11, R2, 0x1, R29 ;  /* 0x00000001020b7824 */ /* 0x000fe200078e021d */
[----:B------:R-:W-:-:S03]  /*0970*/  IADD3 R29, PT, PT, R4, R29, RZ ;  /* 0x0000001d041d7210 */ /* 0x000fc60007ffe0ff */
[----:B-1----:R-:W-:-:S04]  /*0980*/  IMAD.WIDE.U32 R10, R11, 0x8, R12 ;  /* 0x000000080b0a7825 */ /* 0x002fc800078e000c */
[----:B------:R-:W-:Y:S02]  /*0990*/  IMAD.WIDE.U32 R12, R29, 0x8, R12 ;  /* 0x000000081d0c7825 */ /* 0x000fe400078e000c */
[----:B0-----:R-:W2:Y:S04]  /*09a0*/  LDG.E.64 R10, desc[UR6][R10.64] ;  /* 0x000000060a0a7981 */ /* 0x001ea8000c1e1b00 */
[----:B------:R-:W3:Y:S01]  /*09b0*/  LDG.E.64 R12, desc[UR6][R12.64] ;  /* 0x000000060c0c7981 */ /* 0x000ee2000c1e1b00 */
[C---:B--2---:R-:W-:Y:S02]  /*09c0*/  DFMA R8, R10.reuse, R10, R8 ;  /* 0x0000000a0a08722b */ /* 0x044fe40000000008 */
[-C--:B---3--:R-:W-:Y:S02]  /*09d0*/  DFMA R6, R10, R12.reuse, R6 ;  /* 0x0000000c0a06722b */ /* 0x088fe40000000006 */
[----:B------:R-:W-:-:S11]  /*09e0*/  DFMA R22, R12, R12, R22 ;  /* 0x0000000c0c16722b */ /* 0x000fd60000000016 */
.L_x_35:
[----:B------:R-:W-:Y:S01]  /*09f0*/  DSETP.NEU.AND P0, PT, R22, RZ, PT ;  /* 0x000000ff1600722a */ /* 0x000fe20003f0d000 */
[----:B------:R-:W-:Y:S01]  /*0a00*/  BSSY.RECONVERGENT B0, `(.L_x_38) ;  /* 0x0000051000007945 */ /* 0x000fe20003800200 */
[----:B------:R-:W-:-:S04]  /*0a10*/  CS2R R10, SRZ ;  /* 0x00000000000a7805 */ /* 0x000fc8000001ff00 */
[----:B------:R-:W-:-:S14]  /*0a20*/  DSETP.EQ.OR P0, PT, R8, RZ, !P0 ;  /* 0x000000ff0800722a */ /* 0x000fdc0004702400 */
[----:B------:R-:W-:Y:S05]  /*0a30*/  @P0 BRA `(.L_x_39) ;  /* 0x0000000400340947 */ /* 0x000fea0003800000 */
[----:B------:R-:W1:Y:S01]  /*0a40*/  MUFU.RSQ64H R15, R23 ;  /* 0x00000017000f7308 */ /* 0x000e620000001c00 */
[----:B------:R-:W-:Y:S01]  /*0a50*/  VIADD R14, R23, 0xfcb00000 ;  /* 0xfcb00000170e7836 */ /* 0x000fe20000000000 */
[----:B------:R-:W-:Y:S01]  /*0a60*/  BSSY.RECONVERGENT B1, `(.L_x_40) ;  /* 0x0000016000017945 */ /* 0x000fe20003800200 */
[----:B------:R-:W-:Y:S02]  /*0a70*/  IMAD.MOV.U32 R12, RZ, RZ, 0x0 ;  /* 0x00000000ff0c7424 */ /* 0x000fe400078e00ff */
[----:B------:R-:W-:Y:S01]  /*0a80*/  IMAD.MOV.U32 R13, RZ, RZ, 0x3fd80000 ;  /* 0x3fd80000ff0d7424 */ /* 0x000fe200078e00ff */
[----:B------:R-:W-:Y:S01]  /*0a90*/  ISETP.GE.U32.AND P0, PT, R14, 0x7ca00000, PT ;  /* 0x7ca000000e00780c */ /* 0x000fe20003f06070 */
[----:B-1----:R-:W-:-:S08]  /*0aa0*/  DMUL R10, R14, R14 ;  /* 0x0000000e0e0a7228 */ /* 0x002fd00000000000 */
[----:B------:R-:W-:-:S08]  /*0ab0*/  DFMA R10, -R10, R22, 1 ;  /* 0x3ff000000a0a742b */ /* 0x000fd00000000116 */
        /* <DEDUP_REMOVED lines=9> */
[----:B------:R-:W-:Y:S01]  /*0b50*/  IMAD.MOV.U32 R0, RZ, RZ, R20 ;  /* 0x000000ffff007224 */ /* 0x000fe200078e0014 */
[----:B------:R-:W-:Y:S01]  /*0b60*/  MOV R12, 0xba0 ;  /* 0x00000ba0000c7802 */ /* 0x000fe20000000f00 */
[----:B------:R-:W-:Y:S02]  /*0b70*/  IMAD.MOV.U32 R5, RZ, RZ, R17 ;  /* 0x000000ffff057224 */ /* 0x000fe400078e0011 */
[----:B------:R-:W-:-:S07]  /*0b80*/  IMAD.MOV.U32 R15, RZ, RZ, R13 ;  /* 0x000000ffff0f7224 */ /* 0x000fce00078e000d */
[----:B0-----:R-:W-:Y:S05]  /*0b90*/  CALL.REL.NOINC `($__internal_3_$__cuda_sm20_dsqrt_rn_f64_mediumpath_v1) ;  /* 0x0000000800907944 */ /* 0x001fea0003c00000 */
[----:B------:R-:W-:Y:S01]  /*0ba0*/  MOV R10, R14 ;  /* 0x0000000e000a7202 */ /* 0x000fe20000000f00 */
[----:B------:R-:W-:-:S07]  /*0bb0*/  IMAD.MOV.U32 R11, RZ, RZ, R15 ;  /* 0x000000ffff0b7224 */ /* 0x000fce00078e000f */
.L_x_41:
[----:B0-----:R-:W-:Y:S05]  /*0bc0*/  BSYNC.RECONVERGENT B1 ;  /* 0x0000000000017941 */ /* 0x001fea0003800200 */
.L_x_40:
[----:B------:R-:W0:Y:S01]  /*0bd0*/  MUFU.RSQ64H R13, R9 ;  /* 0x00000009000d7308 */ /* 0x000e220000001c00 */
[----:B------:R-:W-:Y:S02]  /*0be0*/  VIADD R12, R9, 0xfcb00000 ;  /* 0xfcb00000090c7836 */ /* 0x000fe40000000000 */
[----:B------:R-:W-:Y:S02]  /*0bf0*/  IMAD.MOV.U32 R16, RZ, RZ, 0x0 ;  /* 0x00000000ff107424 */ /* 0x000fe400078e00ff */
[----:B------:R-:W-:Y:S01]  /*0c00*/  IMAD.MOV.U32 R17, RZ, RZ, 0x3fd80000 ;  /* 0x3fd80000ff117424 */ /* 0x000fe200078e00ff */
[----:B------:R-:W-:Y:S01]  /*0c10*/  ISETP.GE.U32.AND P0, PT, R12, 0x7ca00000, PT ;  /* 0x7ca000000c00780c */ /* 0x000fe20003f06070 */
[----:B0-----:R-:W-:-:S08]  /*0c20*/  DMUL R14, R12, R12 ;  /* 0x0000000c0c0e7228 */ /* 0x001fd00000000000 */
        /* <DEDUP_REMOVED lines=11> */
[----:B------:R-:W-:Y:S01]  /*0ce0*/  MOV R23, R9 ;  /* 0x0000000900177202 */ /* 0x000fe20000000f00 */
[----:B------:R-:W-:Y:S02]  /*0cf0*/  IMAD.MOV.U32 R5, RZ, RZ, R19 ;  /* 0x000000ffff057224 */ /* 0x000fe400078e0013 */
[----:B------:R-:W-:Y:S02]  /*0d00*/  IMAD.MOV.U32 R18, RZ, RZ, R14 ;  /* 0x000000ffff127224 */ /* 0x000fe400078e000e */
[----:B------:R-:W-:Y:S02]  /*0d10*/  IMAD.MOV.U32 R0, RZ, RZ, R22 ;  /* 0x000000ffff007224 */ /* 0x000fe400078e0016 */
[----:B------:R-:W-:Y:S02]  /*0d20*/  IMAD.MOV.U32 R19, RZ, RZ, R15 ;  /* 0x000000ffff137224 */ /* 0x000fe400078e000f */
[----:B------:R-:W-:Y:S01]  /*0d30*/  IMAD.MOV.U32 R14, RZ, RZ, R12 ;  /* 0x000000ffff0e7224 */ /* 0x000fe200078e000c */
[----:B------:R-:W-:Y:S01]  /*0d40*/  MOV R12, 0xd80 ;  /* 0x00000d80000c7802 */ /* 0x000fe20000000f00 */
[----:B------:R-:W-:-:S02]  /*0d50*/  IMAD.MOV.U32 R22, RZ, RZ, R8 ;  /* 0x000000ffff167224 */ /* 0x000fc400078e0008 */
[----:B------:R-:W-:-:S07]  /*0d60*/  IMAD.MOV.U32 R15, RZ, RZ, R17 ;  /* 0x000000ffff0f7224 */ /* 0x000fce00078e0011 */
[----:B------:R-:W-:Y:S05]  /*0d70*/  CALL.REL.NOINC `($__internal_3_$__cuda_sm20_dsqrt_rn_f64_mediumpath_v1) ;  /* 0x0000000800187944 */ /* 0x000fea0003c00000 */
[----:B------:R-:W-:Y:S01]  /*0d80*/  IMAD.MOV.U32 R20, RZ, RZ, R14 ;  /* 0x000000ffff147224 */ /* 0x000fe200078e000e */
[----:B------:R-:W-:-:S07]  /*0d90*/  MOV R21, R15 ;  /* 0x0000000f00157202 */ /* 0x000fce0000000f00 */
.L_x_42:
[----:B------:R-:W-:Y:S01]  /*0da0*/  DMUL R10, R20, R10 ;  /* 0x0000000a140a7228 */ /* 0x000fe20000000000 */
[----:B------:R-:W-:Y:S01]  /*0db0*/  IMAD.MOV.U32 R8, RZ, RZ, 0x1 ;  /* 0x00000001ff087424 */ /* 0x000fe200078e00ff */
[----:B------:R-:W-:Y:S01]  /*0dc0*/  FSETP.GEU.AND P1, PT, |R7|, 6.5827683646048100446e-37, PT ;  /* 0x036000000700780b */ /* 0x000fe20003f2e200 */
[----:B------:R-:W-:Y:S03]  /*0dd0*/  BSSY.RECONVERGENT B1, `(.L_x_43) ;  /* 0x0000011000017945 */ /* 0x000fe60003800200 */
[----:B------:R-:W0:Y:S02]  /*0de0*/  MUFU.RCP64H R9, R11 ;  /* 0x0000000b00097308 */ /* 0x000e240000001800 */
[----:B0-----:R-:W-:-:S08]  /*0df0*/  DFMA R12, -R10, R8, 1 ;  /* 0x3ff000000a0c742b */ /* 0x001fd00000000108 */
[----:B------:R-:W-:-:S08]  /*0e00*/  DFMA R12, R12, R12, R12 ;  /* 0x0000000c0c0c722b */ /* 0x000fd0000000000c */
[----:B------:R-:W-:-:S08]  /*0e10*/  DFMA R12, R8, R12, R8 ;  /* 0x0000000c080c722b */ /* 0x000fd00000000008 */
[----:B------:R-:W-:-:S08]  /*0e20*/  DFMA R8, -R10, R12, 1 ;  /* 0x3ff000000a08742b */ /* 0x000fd0000000010c */
[----:B------:R-:W-:-:S08]  /*0e30*/  DFMA R8, R12, R8, R12 ;  /* 0x000000080c08722b */ /* 0x000fd0000000000c */
[----:B------:R-:W-:-:S08]  /*0e40*/  DMUL R12, R8, R6 ;  /* 0x00000006080c7228 */ /* 0x000fd00000000000 */
[----:B------:R-:W-:-:S08]  /*0e50*/  DFMA R14, -R10, R12, R6 ;  /* 0x0000000c0a0e722b */ /* 0x000fd00000000106 */
[----:B------:R-:W-:-:S10]  /*0e60*/  DFMA R8, R8, R14, R12 ;  /* 0x0000000e0808722b */ /* 0x000fd4000000000c */
[----:B------:R-:W-:-:S05]  /*0e70*/  FFMA R0, RZ, R11, R9 ;  /* 0x0000000bff007223 */ /* 0x000fca0000000009 */
[----:B------:R-:W-:-:S13]  /*0e80*/  FSETP.GT.AND P0, PT, |R0|, 1.469367938527859385e-39, PT ;  /* 0x001000000000780b */ /* 0x000fda0003f04200 */
[----:B------:R-:W-:Y:S05]  /*0e90*/  @P0 BRA P1, `(.L_x_44) ;  /* 0x0000000000100947 */ /* 0x000fea0000800000 */
[----:B------:R-:W-:Y:S01]  /*0ea0*/  IMAD.MOV.U32 R8, RZ, RZ, R6 ;  /* 0x000000ffff087224 */ /* 0x000fe200078e0006 */
[----:B------:R-:W-:Y:S01]  /*0eb0*/  MOV R0, 0xee0 ;  /* 0x00000ee000007802 */ /* 0x000fe20000000f00 */
[----:B------:R-:W-:-:S07]  /*0ec0*/  IMAD.MOV.U32 R9, RZ, RZ, R7 ;  /* 0x000000ffff097224 */ /* 0x000fce00078e0007 */
[----:B------:R-:W-:Y:S05]  /*0ed0*/  CALL.REL.NOINC `($__internal_2_$__cuda_sm20_div_rn_f64_full) ;  /* 0x0000000000407944 */ /* 0x000fea0003c00000 */
.L_x_44:
[----:B------:R-:W-:Y:S05]  /*0ee0*/  BSYNC.RECONVERGENT B1 ;  /* 0x0000000000017941 */ /* 0x000fea0003800200 */
.L_x_43:
[----:B------:R-:W-:Y:S02]  /*0ef0*/  IMAD.MOV.U32 R10, RZ, RZ, R8 ;  /* 0x000000ffff0a7224 */ /* 0x000fe400078e0008 */
[----:B------:R-:W-:-:S07]  /*0f00*/  IMAD.MOV.U32 R11, RZ, RZ, R9 ;  /* 0x000000ffff0b7224 */ /* 0x000fce00078e0009 */
.L_x_39:
[----:B0-----:R-:W-:Y:S05]  /*0f10*/  BSYNC.RECONVERGENT B0 ;  /* 0x0000000000007941 */ /* 0x001fea0003800200 */
.L_x_38:
[----:B------:R-:W0:Y:S01]  /*0f20*/  LDC.64 R6, c[0x0][0x388] ;  /* 0x0000e200ff067b82 */ /* 0x000e220000000a00 */
[C---:B------:R-:W-:Y:S01]  /*0f30*/  DADD R12, -R10.reuse, 1 ;  /* 0x3ff000000a0c7429 */ /* 0x040fe20000000100 */
[----:B------:R-:W-:Y:S01]  /*0f40*/  IMAD.IADD R5, R3, 0x1, R2 ;  /* 0x0000000103057824 */ /* 0x000fe200078e0202 */
[----:B------:R-:W-:Y:S01]  /*0f50*/  DSETP.NEU.AND P0, PT, R10, RZ, PT ;  /* 0x000000ff0a00722a */ /* 0x000fe20003f0d000 */
[----:B------:R-:W-:-:S07]  /*0f60*/  VIADD R9, R4, UR4 ;  /* 0x0000000404097c36 */ /* 0x000fce0008000000 */
[----:B------:R-:W-:Y:S02]  /*0f70*/  FSEL R2, R12, -QNAN , P0 ;  /* 0xffffffff0c027808 */ /* 0x000fe40000000000 */
[----:B------:R-:W-:Y:S01]  /*0f80*/  FSEL R3, R13, +QNAN , P0 ;  /* 0x7fefffff0d037808 */ /* 0x000fe20000000000 */
[----:B0-----:R-:W-:-:S04]  /*0f90*/  IMAD.WIDE.U32 R4, R5, 0x8, R6 ;  /* 0x0000000805047825 */ /* 0x001fc800078e0006 */
[----:B------:R-:W-:Y:S01]  /*0fa0*/  IMAD.WIDE.U32 R6, R9, 0x8, R6 ;  /* 0x0000000809067825 */ /* 0x000fe200078e0006 */
[----:B------:R-:W-:Y:S04]  /*0fb0*/  STG.E.64 desc[UR6][R4.64], R2 ;  /* 0x0000000204007986 */ /* 0x000fe8000c101b06 */
[----:B------:R-:W-:Y:S01]  /*0fc0*/  STG.E.64 desc[UR6][R6.64], R2 ;  /* 0x0000000206007986 */ /* 0x000fe2000c101b06 */
[----:B------:R-:W-:Y:S05]  /*0fd0*/  EXIT ;  /* 0x000000000000794d */ /* 0x000fea0003800000 */
        .weak           $__internal_2_$__cuda_sm20_div_rn_f64_full
        .type           $__internal_2_$__cuda_sm20_div_rn_f64_full,@function
        .size           $__internal_2_$__cuda_sm20_div_rn_f64_full,($__internal_3_$__cuda_sm20_dsqrt_rn_f64_mediumpath_v1 - $__internal_2_$__cuda_sm20_div_rn_f64_full)
$__internal_2_$__cuda_sm20_div_rn_f64_full:
[C---:B------:R-:W-:Y:S01]  /*0fe0*/  FSETP.GEU.AND P0, PT, |R11|.reuse, 1.469367938527859385e-39, PT ;  /* 0x001000000b00780b */ /* 0x040fe20003f0e200 */
[----:B------:R-:W-:Y:S01]  /*0ff0*/  IMAD.MOV.U32 R13, RZ, RZ, R11 ;  /* 0x000000ffff0d7224 */ /* 0x000fe200078e000b */
[----:B------:R-:W-:Y:S01]  /*1000*/  LOP3.LUT R6, R11, 0x800fffff, RZ, 0xc0, !PT ;  /* 0x800fffff0b067812 */ /* 0x000fe200078ec0ff */
[----:B------:R-:W-:Y:S01]  /*1010*/  IMAD.MOV.U32 R16, RZ, RZ, 0x1 ;  /* 0x00000001ff107424 */ /* 0x000fe200078e00ff */
[----:B------:R-:W-:Y:S01]  /*1020*/  MOV R12, R10 ;  /* 0x0000000a000c7202 */ /* 0x000fe20000000f00 */
[----:B------:R-:W-:Y:S01]  /*1030*/  BSSY.RECONVERGENT B2, `(.L_x_45) ;  /* 0x0000055000027945 */ /* 0x000fe20003800200 */
[----:B------:R-:W-:Y:S01]  /*1040*/  LOP3.LUT R7, R6, 0x3ff00000, RZ, 0xfc, !PT ;  /* 0x3ff0000006077812 */ /* 0x000fe200078efcff */
[----:B------:R-:W-:Y:S01]  /*1050*/  IMAD.MOV.U32 R6, RZ, RZ, R10 ;  /* 0x000000ffff067224 */ /* 0x000fe200078e000a */
[C---:B------:R-:W-:Y:S02]  /*1060*/  FSETP.GEU.AND P2, PT, |R9|.reuse, 1.469367938527859385e-39, PT ;  /* 0x001000000900780b */ /* 0x040fe40003f4e200 */
[----:B------:R-:W-:-:S02]  /*1070*/  LOP3.LUT R5, R9, 0x7ff00000, RZ, 0xc0, !PT ;  /* 0x7ff0000009057812 */ /* 0x000fc400078ec0ff */
[----:B------:R-:W-:Y:S01]  /*1080*/  LOP3.LUT R20, R11, 0x7ff00000, RZ, 0xc0, !PT ;  /* 0x7ff000000b147812 */ /* 0x000fe200078ec0ff */
[----:B------:R-:W-:-:S03]  /*1090*/  @!P0 DMUL R6, R12, 8.98846567431157953865e+307 ;  /* 0x7fe000000c068828 */ /* 0x000fc60000000000 */
[----:B------:R-:W-:-:S03]  /*10a0*/  ISETP.GE.U32.AND P1, PT, R5, R20, PT ;  /* 0x000000140500720c */ /* 0x000fc60003f26070 */
[----:B------:R-:W0:Y:S02]  /*10b0*/  MUFU.RCP64H R17, R7 ;  /* 0x0000000700117308 */ /* 0x000e240000001800 */
[----:B------:R-:W-:Y:S01]  /*10c0*/  @!P2 LOP3.LUT R10, R13, 0x7ff00000, RZ, 0xc0, !PT ;  /* 0x7ff000000d0aa812 */ /* 0x000fe200078ec0ff */
[----:B------:R-:W-:-:S03]  /*10d0*/  @!P2 IMAD.MOV.U32 R22, RZ, RZ, RZ ;  /* 0x000000ffff16a224 */ /* 0x000fc600078e00ff */
[----:B------:R-:W-:Y:S01]  /*10e0*/  @!P2 ISETP.GE.U32.AND P3, PT, R5, R10, PT ;  /* 0x0000000a0500a20c */ /* 0x000fe20003f66070 */
[----:B------:R-:W-:Y:S01]  /*10f0*/  IMAD.MOV.U32 R10, RZ, RZ, R8 ;  /* 0x000000ffff0a7224 */ /* 0x000fe200078e0008 */
[----:B0-----:R-:W-:-:S08]  /*1100*/  DFMA R14, R16, -R6, 1 ;  /* 0x3ff00000100e742b */ /* 0x001fd00000000806 */
[----:B------:R-:W-:Y:S01]  /*1110*/  DFMA R18, R14, R14, R14 ;  /* 0x0000000e0e12722b */ /* 0x000fe2000000000e */
[----:B------:R-:W-:-:S05]  /*1120*/  IMAD.MOV.U32 R14, RZ, RZ, 0x1ca00000 ;  /* 0x1ca00000ff0e7424 */ /* 0x000fca00078e00ff */
[C---:B------:R-:W-:Y:S02]  /*1130*/  @!P2 SEL R15, R14.reuse, 0x63400000, !P3 ;  /* 0x634000000e0fa807 */ /* 0x040fe40005800000 */
[----:B------:R-:W-:Y:S01]  /*1140*/  DFMA R16, R16, R18, R16 ;  /* 0x000000121010722b */ /* 0x000fe20000000010 */
[----:B------:R-:W-:Y:S02]  /*1150*/  SEL R11, R14, 0x63400000, !P1 ;  /* 0x634000000e0b7807 */ /* 0x000fe40004800000 */
[--C-:B------:R-:W-:Y:S02]  /*1160*/  @!P2 LOP3.LUT R15, R15, 0x80000000, R9.reuse, 0xf8, !PT ;  /* 0x800000000f0fa812 */ /* 0x100fe400078ef809 */
[----:B------:R-:W-:Y:S02]  /*1170*/  LOP3.LUT R11, R11, 0x800fffff, R9, 0xf8, !PT ;  /* 0x800fffff0b0b7812 */ /* 0x000fe400078ef809 */
[----:B------:R-:W-:Y:S01]  /*1180*/  @!P2 LOP3.LUT R23, R15, 0x100000, RZ, 0xfc, !PT ;  /* 0x001000000f17a812 */ /* 0x000fe200078efcff */
[----:B------:R-:W-:-:S05]  /*1190*/  DFMA R18, R16, -R6, 1 ;  /* 0x3ff000001012742b */ /* 0x000fca0000000806 */
[----:B------:R-:W-:Y:S01]  /*11a0*/  @!P2 DFMA R10, R10, 2, -R22 ;  /* 0x400000000a0aa82b */ /* 0x000fe20000000816 */
[----:B------:R-:W-:Y:S02]  /*11b0*/  IMAD.MOV.U32 R23, RZ, RZ, R5 ;  /* 0x000000ffff177224 */ /* 0x000fe400078e0005 */
[----:B------:R-:W-:Y:S01]  /*11c0*/  DFMA R16, R16, R18, R16 ;  /* 0x000000121010722b */ /* 0x000fe20000000010 */
[----:B------:R-:W-:Y:S02]  /*11d0*/  MOV R22, R20 ;  /* 0x0000001400167202 */ /* 0x000fe40000000f00 */
[----:B------:R-:W-:-:S04]  /*11e0*/  @!P0 LOP3.LUT R22, R7, 0x7ff00000, RZ, 0xc0, !PT ;  /* 0x7ff0000007168812 */ /* 0x000fc800078ec0ff */
[----:B------:R-:W-:Y:S01]  /*11f0*/  @!P2 LOP3.LUT R23, R11, 0x7ff00000, RZ, 0xc0, !PT ;  /* 0x7ff000000b17a812 */ /* 0x000fe200078ec0ff */
[----:B------:R-:W-:Y:S01]  /*1200*/  VIADD R24, R22, 0xffffffff ;  /* 0xffffffff16187836 */ /* 0x000fe20000000000 */
[----:B------:R-:W-:-:S03]  /*1210*/  DMUL R18, R16, R10 ;  /* 0x0000000a10127228 */ /* 0x000fc60000000000 */
[----:B------:R-:W-:-:S05]  /*1220*/  VIADD R15, R23, 0xffffffff ;  /* 0xffffffff170f7836 */ /* 0x000fca0000000000 */
[----:B------:R-:W-:Y:S01]  /*1230*/  ISETP.GT.U32.AND P0, PT, R15, 0x7feffffe, PT ;  /* 0x7feffffe0f00780c */ /* 0x000fe20003f04070 */
[----:B------:R-:W-:-:S03]  /*1240*/  DFMA R20, R18, -R6, R10 ;  /* 0x800000061214722b */ /* 0x000fc6000000000a */
[----:B------:R-:W-:-:S05]  /*1250*/  ISETP.GT.U32.OR P0, PT, R24, 0x7feffffe, P0 ;  /* 0x7feffffe1800780c */ /* 0x000fca0000704470 */
[----:B------:R-:W-:-:S08]  /*1260*/  DFMA R16, R16, R20, R18 ;  /* 0x000000141010722b */ /* 0x000fd00000000012 */
[----:B------:R-:W-:Y:S05]  /*1270*/  @P0 BRA `(.L_x_46) ;  /* 0x00000000006c0947 */ /* 0x000fea0003800000 */
[----:B------:R-:W-:-:S04]  /*1280*/  LOP3.LUT R18, R13, 0x7ff00000, RZ, 0xc0, !PT ;  /* 0x7ff000000d127812 */ /* 0x000fc800078ec0ff */
[CC--:B------:R-:W-:Y:S02]  /*1290*/  VIADDMNMX R8, R5.reuse, -R18.reuse, 0xb9600000, !PT ;  /* 0xb960000005087446 */ /* 0x0c0fe40007800912 */
[----:B------:R-:W-:Y:S02]  /*12a0*/  ISETP.GE.U32.AND P0, PT, R5, R18, PT ;  /* 0x000000120500720c */ /* 0x000fe40003f06070 */
[----:B------:R-:W-:Y:S02]  /*12b0*/  VIMNMX R8, PT, PT, R8, 0x46a00000, PT ;  /* 0x46a0000008087848 */ /* 0x000fe40003fe0100 */
[----:B------:R-:W-:-:S05]  /*12c0*/  SEL R5, R14, 0x63400000, !P0 ;  /* 0x634000000e057807 */ /* 0x000fca0004000000 */
[----:B------:R-:W-:Y:S02]  /*12d0*/  IMAD.IADD R5, R8, 0x1, -R5 ;  /* 0x0000000108057824 */ /* 0x000fe400078e0a05 */
[----:B------:R-:W-:Y:S02]  /*12e0*/  IMAD.MOV.U32 R8, RZ, RZ, RZ ;  /* 0x000000ffff087224 */ /* 0x000fe400078e00ff */
[----:B------:R-:W-:-:S06]  /*12f0*/  VIADD R9, R5, 0x7fe00000 ;  /* 0x7fe0000005097836 */ /* 0x000fcc0000000000 */
[----:B------:R-:W-:-:S10]  /*1300*/  DMUL R14, R16, R8 ;  /* 0x00000008100e7228 */ /* 0x000fd40000000000 */
[----:B------:R-:W-:-:S13]  /*1310*/  FSETP.GTU.AND P0, PT, |R15|, 1.469367938527859385e-39, PT ;  /* 0x001000000f00780b */ /* 0x000fda0003f0c200 */
[----:B------:R-:W-:Y:S05]  /*1320*/  @P0 BRA `(.L_x_47) ;  /* 0x0000000000940947 */ /* 0x000fea0003800000 */
[----:B------:R-:W-:Y:S01]  /*1330*/  DFMA R6, R16, -R6, R10 ;  /* 0x800000061006722b */ /* 0x000fe2000000000a */
[----:B------:R-:W-:-:S09]  /*1340*/  IMAD.MOV.U32 R8, RZ, RZ, RZ ;  /* 0x000000ffff087224 */ /* 0x000fd200078e00ff */
[C---:B------:R-:W-:Y:S02]  /*1350*/  FSETP.NEU.AND P0, PT, R7.reuse, RZ, PT ;  /* 0x000000ff0700720b */ /* 0x040fe40003f0d000 */
[----:B------:R-:W-:-:S04]  /*1360*/  LOP3.LUT R13, R7, 0x80000000, R13, 0x48, !PT ;  /* 0x80000000070d7812 */ /* 0x000fc800078e480d */
[----:B------:R-:W-:-:S07]  /*1370*/  LOP3.LUT R9, R13, R9, RZ, 0xfc, !PT ;  /* 0x000000090d097212 */ /* 0x000fce00078efcff */
[----:B------:R-:W-:Y:S05]  /*1380*/  @!P0 BRA `(.L_x_47) ;  /* 0x00000000007c8947 */ /* 0x000fea0003800000 */
[----:B------:R-:W-:Y:S01]  /*1390*/  IMAD.MOV R7, RZ, RZ, -R5 ;  /* 0x000000ffff077224 */ /* 0x000fe200078e0a05 */
[----:B------:R-:W-:Y:S01]  /*13a0*/  MOV R6, RZ ;  /* 0x000000ff00067202 */ /* 0x000fe20000000f00 */
[----:B------:R-:W-:Y:S01]  /*13b0*/  DMUL.RP R8, R16, R8 ;  /* 0x0000000810087228 */ /* 0x000fe20000008000 */
[----:B------:R-:W-:-:S04]  /*13c0*/  IADD3 R5, PT, PT, -R5, -0x43300000, RZ ;  /* 0xbcd0000005057810 */ /* 0x000fc80007ffe1ff */
[----:B------:R-:W-:-:S05]  /*13d0*/  DFMA R6, R14, -R6, R16 ;  /* 0x800000060e06722b */ /* 0x000fca0000000010 */
[----:B------:R-:W-:-:S05]  /*13e0*/  LOP3.LUT R13, R9, R13, RZ, 0x3c, !PT ;  /* 0x0000000d090d7212 */ /* 0x000fca00078e3cff */
[----:B------:R-:W-:-:S04]  /*13f0*/  FSETP.NEU.AND P0, PT, |R7|, R5, PT ;  /* 0x000000050700720b */ /* 0x000fc80003f0d200 */
[----:B------:R-:W-:Y:S02]  /*1400*/  FSEL R14, R8, R14, !P0 ;  /* 0x0000000e080e7208 */ /* 0x000fe40004000000 */
[----:B------:R-:W-:Y:S01]  /*1410*/  FSEL R15, R13, R15, !P0 ;  /* 0x0000000f0d0f7208 */ /* 0x000fe20004000000 */
[----:B------:R-:W-:Y:S06]  /*1420*/  BRA `(.L_x_47) ;  /* 0x0000000000547947 */ /* 0x000fec0003800000 */
.L_x_46:
[----:B------:R-:W-:-:S14]  /*1430*/  DSETP.NAN.AND P0, PT, R8, R8, PT ;  /* 0x000000080800722a */ /* 0x000fdc0003f08000 */
[----:B------:R-:W-:Y:S05]  /*1440*/  @P0 BRA `(.L_x_48) ;  /* 0x0000000000440947 */ /* 0x000fea0003800000 */
[----:B------:R-:W-:-:S14]  /*1450*/  DSETP.NAN.AND P0, PT, R12, R12, PT ;  /* 0x0000000c0c00722a */ /* 0x000fdc0003f08000 */
[----:B------:R-:W-:Y:S05]  /*1460*/  @P0 BRA `(.L_x_49) ;  /* 0x0000000000300947 */ /* 0x000fea0003800000 */
[----:B------:R-:W-:Y:S01]  /*1470*/  ISETP.NE.AND P0, PT, R23, R22, PT ;  /* 0x000000161700720c */ /* 0x000fe20003f05270 */
[----:B------:R-:W-:Y:S02]  /*1480*/  IMAD.MOV.U32 R14, RZ, RZ, 0x0 ;  /* 0x00000000ff0e7424 */ /* 0x000fe400078e00ff */
[----:B------:R-:W-:-:S10]  /*1490*/  IMAD.MOV.U32 R15, RZ, RZ, -0x80000 ;  /* 0xfff80000ff0f7424 */ /* 0x000fd400078e00ff */
[----:B------:R-:W-:Y:S05]  /*14a0*/  @!P0 BRA `(.L_x_47) ;  /* 0x0000000000348947 */ /* 0x000fea0003800000 */
[----:B------:R-:W-:Y:S02]  /*14b0*/  ISETP.NE.AND P0, PT, R23, 0x7ff00000, PT ;  /* 0x7ff000001700780c */ /* 0x000fe40003f05270 */
[----:B------:R-:W-:Y:S02]  /*14c0*/  LOP3.LUT R15, R9, 0x80000000, R13, 0x48, !PT ;  /* 0x80000000090f7812 */ /* 0x000fe400078e480d */
[----:B------:R-:W-:-:S13]  /*14d0*/  ISETP.EQ.OR P0, PT, R22, RZ, !P0 ;  /* 0x000000ff1600720c */ /* 0x000fda0004702670 */
[----:B------:R-:W-:Y:S01]  /*14e0*/  @P0 LOP3.LUT R5, R15, 0x7ff00000, RZ, 0xfc, !PT ;  /* 0x7ff000000f050812 */ /* 0x000fe200078efcff */
[----:B------:R-:W-:Y:S02]  /*14f0*/  @!P0 IMAD.MOV.U32 R14, RZ, RZ, RZ ;  /* 0x000000ffff0e8224 */ /* 0x000fe400078e00ff */
[----:B------:R-:W-:Y:S02]  /*1500*/  @P0 IMAD.MOV.U32 R14, RZ, RZ, RZ ;  /* 0x000000ffff0e0224 */ /* 0x000fe400078e00ff */
[----:B------:R-:W-:Y:S01]  /*1510*/  @P0 IMAD.MOV.U32 R15, RZ, RZ, R5 ;  /* 0x000000ffff0f0224 */ /* 0x000fe200078e0005 */
[----:B------:R-:W-:Y:S06]  /*1520*/  BRA `(.L_x_47) ;  /* 0x0000000000147947 */ /* 0x000fec0003800000 */
.L_x_49:
[----:B------:R-:W-:Y:S01]  /*1530*/  LOP3.LUT R15, R13, 0x80000, RZ, 0xfc, !PT ;  /* 0x000800000d0f7812 */ /* 0x000fe200078efcff */
[----:B------:R-:W-:Y:S01]  /*1540*/  IMAD.MOV.U32 R14, RZ, RZ, R12 ;  /* 0x000000ffff0e7224 */ /* 0x000fe200078e000c */
[----:B------:R-:W-:Y:S06]  /*1550*/  BRA `(.L_x_47) ;  /* 0x0000000000087947 */ /* 0x000fec0003800000 */
.L_x_48:
[----:B------:R-:W-:Y:S01]  /*1560*/  LOP3.LUT R15, R9, 0x80000, RZ, 0xfc, !PT ;  /* 0x00080000090f7812 */ /* 0x000fe200078efcff */
[----:B------:R-:W-:-:S07]  /*1570*/  IMAD.MOV.U32 R14, RZ, RZ, R8 ;  /* 0x000000ffff0e7224 */ /* 0x000fce00078e0008 */
.L_x_47:
[----:B------:R-:W-:Y:S05]  /*1580*/  BSYNC.RECONVERGENT B2 ;  /* 0x0000000000027941 */ /* 0x000fea0003800200 */
.L_x_45:
[----:B------:R-:W-:Y:S01]  /*1590*/  IMAD.MOV.U32 R6, RZ, RZ, R0 ;  /* 0x000000ffff067224 */ /* 0x000fe200078e0000 */
[----:B------:R-:W-:Y:S01]  /*15a0*/  MOV R8, R14 ;  /* 0x0000000e00087202 */ /* 0x000fe20000000f00 */
[----:B------:R-:W-:Y:S02]  /*15b0*/  IMAD.MOV.U32 R7, RZ, RZ, 0x0 ;  /* 0x00000000ff077424 */ /* 0x000fe400078e00ff */
[----:B------:R-:W-:Y:S02]  /*15c0*/  IMAD.MOV.U32 R9, RZ, RZ, R15 ;  /* 0x000000ffff097224 */ /* 0x000fe400078e000f */
[----:B------:R-:W-:Y:S05]  /*15d0*/  RET.REL.NODEC R6 `(_Z24cosine_similarity_kernelPdS_i) ;  /* 0xffffffe806887950 */ /* 0x000fea0003c3ffff */
        .weak           $__internal_3_$__cuda_sm20_dsqrt_rn_f64_mediumpath_v1
        .type           $__internal_3_$__cuda_sm20_dsqrt_rn_f64_mediumpath_v1,@function
        .size           $__internal_3_$__cuda_sm20_dsqrt_rn_f64_mediumpath_v1,(.L_x_59 - $__internal_3_$__cuda_sm20_dsqrt_rn_f64_mediumpath_v1)
$__internal_3_$__cuda_sm20_dsqrt_rn_f64_mediumpath_v1:
[----:B------:R-:W-:Y:S01]  /*15e0*/  ISETP.GE.U32.AND P0, PT, R14, -0x3400000, PT ;  /* 0xfcc000000e00780c */ /* 0x000fe20003f06070 */
[----:B------:R-:W-:Y:S01]  /*15f0*/  BSSY.RECONVERGENT B2, `(.L_x_50) ;  /* 0x0000025000027945 */ /* 0x000fe20003800200 */
[----:B------:R-:W-:Y:S02]  /*1600*/  IMAD.MOV.U32 R17, RZ, RZ, R5 ;  /* 0x000000ffff117224 */ /* 0x000fe400078e0005 */
[----:B------:R-:W-:-:S09]  /*1610*/  IMAD.MOV.U32 R14, RZ, RZ, R0 ;  /* 0x000000ffff0e7224 */ /* 0x000fd200078e0000 */
        /* <DEDUP_REMOVED lines=9> */
.L_x_51:
[----:B------:R-:W-:-:S14]  /*16b0*/  DSETP.NE.AND P0, PT, R22, RZ, PT ;  /* 0x000000ff1600722a */ /* 0x000fdc0003f05000 */
[----:B------:R-:W-:Y:S05]  /*16c0*/  @!P0 BRA `(.L_x_53) ;  /* 0x0000000000588947 */ /* 0x000fea0003800000 */
[----:B------:R-:W-:-:S13]  /*16d0*/  ISETP.GE.AND P0, PT, R23, RZ, PT ;  /* 0x000000ff1700720c */ /* 0x000fda0003f06270 */
[----:B------:R-:W-:Y:S01]  /*16e0*/  @!P0 IMAD.MOV.U32 R14, RZ, RZ, 0x0 ;  /* 0x00000000ff0e8424 */ /* 0x000fe200078e00ff */
[----:B------:R-:W-:Y:S01]  /*16f0*/  @!P0 MOV R15, 0xfff80000 ;  /* 0xfff80000000f8802 */ /* 0x000fe20000000f00 */
        /* <DEDUP_REMOVED lines=19> */
.L_x_53:
[----:B------:R-:W-:-:S11]  /*1830*/  DADD R14, R22, R22 ;  /* 0x00000000160e7229 */ /* 0x000fd60000000016 */
.L_x_52:
[----:B------:R-:W-:Y:S05]  /*1840*/  BSYNC.RECONVERGENT B2 ;  /* 0x0000000000027941 */ /* 0x000fea0003800200 */
.L_x_50:
[----:B------:R-:W-:-:S04]  /*1850*/  IMAD.MOV.U32 R13, RZ, RZ, 0x0 ;  /* 0x00000000ff0d7424 */ /* 0x000fc800078e00ff */
[----:B------:R-:W-:Y:S05]  /*1860*/  RET.REL.NODEC R12 `(_Z24cosine_similarity_kernelPdS_i) ;  /* 0xffffffe40ce47950 */ /* 0x000fea0003c3ffff */
.L_x_54:
        /* <DEDUP_REMOVED lines=9> */
.L_x_59:


//--------------------- .nv.shared.reserved.0     --------------------------
	.section	.nv.shared.reserved.0,"aw",@nobits
	.weak		__nv_reservedSMEM_offset_0_alias
	.size		__nv_reservedSMEM_offset_0_alias, 0, 64
	.other		__nv_reservedSMEM_offset_0_alias,@"STO_CUDA_RESERVED_SHARED STV_DEFAULT"
__nv_reservedSMEM_offset_0_alias:
	.zero		0
	.zero		64


//--------------------- .nv.constant0._Z9fw_kernelPdiid --------------------------
	.section	.nv.constant0._Z9fw_kernelPdiid,"a",@progbits
	.sectionflags	@""
	.align	4
.nv.constant0._Z9fw_kernelPdiid:
	.zero		920


//--------------------- .nv.constant0._Z24cosine_similarity_kernelPdS_i --------------------------
	.section	.nv.constant0._Z24cosine_similarity_kernelPdS_i,"a",@progbits
	.sectionflags	@""
	.align	4
.nv.constant0._Z24cosine_similarity_kernelPdS_i:
	.zero		916


//--------------------- SYMBOLS --------------------------

	.type		.nv.reservedSmem.offset0,@object
	.size		.nv.reservedSmem.offset0,0x4
